# CuTe-DSL kernel — source=cudnn_frontend_dsl family=sdpa_fwd
# config = {"dtype": "BFloat16", "mask": "RESIDUAL_MASK", "persistent": false}


// ===== COMPILED SASS (sm_100a) =====

	.target	sm_100a

	.elftype	@"ET_EXEC"


//--------------------- .note.nv.tkinfo           --------------------------
	.section	.note.nv.tkinfo,"",@"SHT_NOTE"
	.sectionflags	@"SHF_NOTE_NV_TKINFO"
	.tkinfo
        /*0018*/ 	.word	0x00000081
        /*0030*/ 	.string	""
        /*0030*/ 	.string	"ptxas"
        /*0030*/ 	.string	"Cuda compilation tools, release 12.9, V12.9.83"
        /*0030*/ 	.string	"Build system must define TOOLS_VERSION_EXTENDED"
        /*0030*/ 	.string	"-O 3 -arch sm_100a "



//--------------------- .note.nv.cuver            --------------------------
	.section	.note.nv.cuver,"",@"SHT_NOTE"
	.sectionflags	@"SHF_NOTE_NV_CUVER"
        /*0018*/ 	.short	0x0001
        /*001a*/ 	.short	0x0064
        /*001c*/ 	.short	0x0001
        /*001e*/ 	.short	0x0000
        /*0020*/ 	.short	0x0001
        /*0022*/ 	.short	0x0000


//--------------------- .nv.info                  --------------------------
	.section	.nv.info,"",@"SHT_CUDA_INFO"
	.align	4


	//----- nvinfo : EIATTR_REGCOUNT
	.align		4
        /*0000*/ 	.byte	0x04, 0x2f
        /*0002*/ 	.short	(.L_6 - .L_5)
	.align		4
.L_5:
        /*0004*/ 	.word	index@(kernel_cutlass_kernel_cudnnsdpafwdfmha_forward_sm100_d256BlackwellFusedMultiHeadAttentionForward_object_at__TiledMMA_ThrLayoutVMNK21111000_PermutationMNK____MMAAtom_ThrID21_ShapeMNK256128_0)
        /*0008*/ 	.word	0x000000a8


	//----- nvinfo : EIATTR_FRAME_SIZE
	.align		4
.L_6:
        /*000c*/ 	.byte	0x04, 0x11
        /*000e*/ 	.short	(.L_8 - .L_7)
	.align		4
.L_7:
        /*0010*/ 	.word	index@($__internal_3_$__cuda_sm3x_div_rn_noftz_f32_slowpath)
        /*0014*/ 	.word	0x00000018


	//----- nvinfo : EIATTR_FRAME_SIZE
	.align		4
.L_8:
        /*0018*/ 	.byte	0x04, 0x11
        /*001a*/ 	.short	(.L_10 - .L_9)
	.align		4
.L_9:
        /*001c*/ 	.word	index@($__internal_2_$__cuda_sm10x_tcgen05_guardrail_trap_unallocated_columns_being_dealloced)
        /*0020*/ 	.word	0x00000018


	//----- nvinfo : EIATTR_FRAME_SIZE
	.align		4
.L_10:
        /*0024*/ 	.byte	0x04, 0x11
        /*0026*/ 	.short	(.L_12 - .L_11)
	.align		4
.L_11:
        /*0028*/ 	.word	index@($__internal_1_$__cuda_sm10x_tcgen05_guardrail_trap_phase_invalid_during_alloc)
        /*002c*/ 	.word	0x00000018


	//----- nvinfo : EIATTR_FRAME_SIZE
	.align		4
.L_12:
        /*0030*/ 	.byte	0x04, 0x11
        /*0032*/ 	.short	(.L_14 - .L_13)
	.align		4
.L_13:
        /*0034*/ 	.word	index@($__internal_0_$__cuda_sm10x_tcgen05_guardrail_trap_col_being_dealloced_not_returned_by_alloc)
        /*0038*/ 	.word	0x00000018


	//----- nvinfo : EIATTR_FRAME_SIZE
	.align		4
.L_14:
        /*003c*/ 	.byte	0x04, 0x11
        /*003e*/ 	.short	(.L_16 - .L_15)
	.align		4
.L_15:
        /*0040*/ 	.word	index@(kernel_cutlass_kernel_cudnnsdpafwdfmha_forward_sm100_d256BlackwellFusedMultiHeadAttentionForward_object_at__TiledMMA_ThrLayoutVMNK21111000_PermutationMNK____MMAAtom_ThrID21_ShapeMNK256128_0)
        /*0044*/ 	.word	0x00000018


	//----- nvinfo : EIATTR_MIN_STACK_SIZE
	.align		4
.L_16:
        /*0048*/ 	.byte	0x04, 0x12
        /*004a*/ 	.short	(.L_18 - .L_17)
	.align		4
.L_17:
        /*004c*/ 	.word	index@(kernel_cutlass_kernel_cudnnsdpafwdfmha_forward_sm100_d256BlackwellFusedMultiHeadAttentionForward_object_at__TiledMMA_ThrLayoutVMNK21111000_PermutationMNK____MMAAtom_ThrID21_ShapeMNK256128_0)
        /*0050*/ 	.word	0x00000018
.L_18:


//--------------------- .nv.info.kernel_cutlass_kernel_cudnnsdpafwdfmha_forward_sm100_d256BlackwellFusedMultiHeadAttentionForward_object_at__TiledMMA_ThrLayoutVMNK21111000_PermutationMNK____MMAAtom_ThrID21_ShapeMNK256128_0 --------------------------
	.section	.nv.info.kernel_cutlass_kernel_cudnnsdpafwdfmha_forward_sm100_d256BlackwellFusedMultiHeadAttentionForward_object_at__TiledMMA_ThrLayoutVMNK21111000_PermutationMNK____MMAAtom_ThrID21_ShapeMNK256128_0,"",@"SHT_CUDA_INFO"
	.sectionflags	@""
	.align	4


	//----- nvinfo : EIATTR_CUDA_API_VERSION
	.align		4
        /*0000*/ 	.byte	0x04, 0x37
        /*0002*/ 	.short	(.L_20 - .L_19)
.L_19:
        /*0004*/ 	.word	0x00000081


	//----- nvinfo : EIATTR_KPARAM_INFO
	.align		4
.L_20:
        /*0008*/ 	.byte	0x04, 0x17
        /*000a*/ 	.short	(.L_22 - .L_21)
.L_21:
        /*000c*/ 	.word	0x00000000
        /*0010*/ 	.short	0x000f
        /*0012*/ 	.short	0x02ec
        /*0014*/ 	.byte	0x00, 0xf0, 0x11, 0x00


	//----- nvinfo : EIATTR_KPARAM_INFO
	.align		4
.L_22:
        /*0018*/ 	.byte	0x04, 0x17
        /*001a*/ 	.short	(.L_24 - .L_23)
.L_23:
        /*001c*/ 	.word	0x00000000
        /*0020*/ 	.short	0x000e
        /*0022*/ 	.short	0x02e8
        /*0024*/ 	.byte	0x00, 0xf0, 0x11, 0x00


	//----- nvinfo : EIATTR_KPARAM_INFO
	.align		4
.L_24:
        /*0028*/ 	.byte	0x04, 0x17
        /*002a*/ 	.short	(.L_26 - .L_25)
.L_25:
        /*002c*/ 	.word	0x00000000
        /*0030*/ 	.short	0x000d
        /*0032*/ 	.short	0x02e4
        /*0034*/ 	.byte	0x00, 0xf0, 0x11, 0x00


	//----- nvinfo : EIATTR_KPARAM_INFO
	.align		4
.L_26:
        /*0038*/ 	.byte	0x04, 0x17
        /*003a*/ 	.short	(.L_28 - .L_27)
.L_27:
        /*003c*/ 	.word	0x00000000
        /*0040*/ 	.short	0x000c
        /*0042*/ 	.short	0x02e0
        /*0044*/ 	.byte	0x00, 0xf0, 0x11, 0x00


	//----- nvinfo : EIATTR_KPARAM_INFO
	.align		4
.L_28:
        /*0048*/ 	.byte	0x04, 0x17
        /*004a*/ 	.short	(.L_30 - .L_29)
.L_29:
        /*004c*/ 	.word	0x00000000
        /*0050*/ 	.short	0x000b
        /*0052*/ 	.short	0x02dc
        /*0054*/ 	.byte	0x00, 0xf0, 0x11, 0x00


	//----- nvinfo : EIATTR_KPARAM_INFO
	.align		4
.L_30:
        /*0058*/ 	.byte	0x04, 0x17
        /*005a*/ 	.short	(.L_32 - .L_31)
.L_31:
        /*005c*/ 	.word	0x00000000
        /*0060*/ 	.short	0x000a
        /*0062*/ 	.short	0x02d8
        /*0064*/ 	.byte	0x00, 0xf0, 0x11, 0x00


	//----- nvinfo : EIATTR_KPARAM_INFO
	.align		4
.L_32:
        /*0068*/ 	.byte	0x04, 0x17
        /*006a*/ 	.short	(.L_34 - .L_33)
.L_33:
        /*006c*/ 	.word	0x00000000
        /*0070*/ 	.short	0x0009
        /*0072*/ 	.short	0x02a0
        /*0074*/ 	.byte	0x00, 0xf0, 0xe1, 0x00


	//----- nvinfo : EIATTR_KPARAM_INFO
	.align		4
.L_34:
        /*0078*/ 	.byte	0x04, 0x17
        /*007a*/ 	.short	(.L_36 - .L_35)
.L_35:
        /*007c*/ 	.word	0x00000000
        /*0080*/ 	.short	0x0008
        /*0082*/ 	.short	0x0260
        /*0084*/ 	.byte	0x00, 0xf0, 0x01, 0x01


	//----- nvinfo : EIATTR_KPARAM_INFO
	.align		4
.L_36:
        /*0088*/ 	.byte	0x04, 0x17
        /*008a*/ 	.short	(.L_38 - .L_37)
.L_37:
        /*008c*/ 	.word	0x00000000
        /*0090*/ 	.short	0x0007
        /*0092*/ 	.short	0x0240
        /*0094*/ 	.byte	0x00, 0xf0, 0x81, 0x00


	//----- nvinfo : EIATTR_KPARAM_INFO
	.align		4
.L_38:
        /*0098*/ 	.byte	0x04, 0x17
        /*009a*/ 	.short	(.L_40 - .L_39)
.L_39:
        /*009c*/ 	.word	0x00000000
        /*00a0*/ 	.short	0x0006
        /*00a2*/ 	.short	0x01c0
        /*00a4*/ 	.byte	0x00, 0xf0, 0x01, 0x02


	//----- nvinfo : EIATTR_KPARAM_INFO
	.align		4
.L_40:
        /*00a8*/ 	.byte	0x04, 0x17
        /*00aa*/ 	.short	(.L_42 - .L_41)
.L_41:
        /*00ac*/ 	.word	0x00000000
        /*00b0*/ 	.short	0x0005
        /*00b2*/ 	.short	0x0180
        /*00b4*/ 	.byte	0x00, 0xf0, 0x61, 0x00


	//----- nvinfo : EIATTR_KPARAM_INFO
	.align		4
.L_42:
        /*00b8*/ 	.byte	0x04, 0x17
        /*00ba*/ 	.short	(.L_44 - .L_43)
.L_43:
        /*00bc*/ 	.word	0x00000000
        /*00c0*/ 	.short	0x0004
        /*00c2*/ 	.short	0x0100
        /*00c4*/ 	.byte	0x00, 0xf0, 0x01, 0x02


	//----- nvinfo : EIATTR_KPARAM_INFO
	.align		4
.L_44:
        /*00c8*/ 	.byte	0x04, 0x17
        /*00ca*/ 	.short	(.L_46 - .L_45)
.L_45:
        /*00cc*/ 	.word	0x00000000
        /*00d0*/ 	.short	0x0003
        /*00d2*/ 	.short	0x00c0
        /*00d4*/ 	.byte	0x00, 0xf0, 0x61, 0x00


	//----- nvinfo : EIATTR_KPARAM_INFO
	.align		4
.L_46:
        /*00d8*/ 	.byte	0x04, 0x17
        /*00da*/ 	.short	(.L_48 - .L_47)
.L_47:
        /*00dc*/ 	.word	0x00000000
        /*00e0*/ 	.short	0x0002
        /*00e2*/ 	.short	0x0040
        /*00e4*/ 	.byte	0x00, 0xf0, 0x01, 0x02


	//----- nvinfo : EIATTR_KPARAM_INFO
	.align		4
.L_48:
        /*00e8*/ 	.byte	0x04, 0x17
        /*00ea*/ 	.short	(.L_50 - .L_49)
.L_49:
        /*00ec*/ 	.word	0x00000000
        /*00f0*/ 	.short	0x0001
        /*00f2*/ 	.short	0x0003
        /*00f4*/ 	.byte	0x00, 0xf0, 0x0d, 0x00


	//----- nvinfo : EIATTR_KPARAM_INFO
	.align		4
.L_50:
        /*00f8*/ 	.byte	0x04, 0x17
        /*00fa*/ 	.short	(.L_52 - .L_51)
.L_51:
        /*00fc*/ 	.word	0x00000000
        /*0100*/ 	.short	0x0000
        /*0102*/ 	.short	0x0000
        /*0104*/ 	.byte	0x00, 0xf0, 0x0d, 0x00


	//----- nvinfo : EIATTR_AT_ENTRY_FRAGMENTS
	.align		4
.L_52:
        /*0108*/ 	.byte	0x04, 0x4f
        /*010a*/ 	.short	(.L_54 - .L_53)


	//   ....[0]....
.L_53:
        /*010c*/ 	.word	0x00000004


	//   ....[1]....
        /*0110*/ 	.word	0x00000005


	//----- nvinfo : EIATTR_RESERVED_SMEM_USED
	.align		4
.L_54:
        /*0114*/ 	.byte	0x01, 0x41
	.zero		2


	//----- nvinfo : EIATTR_SPARSE_MMA_MASK
	.align		4
        /*0118*/ 	.byte	0x03, 0x50
        /*011a*/ 	.short	0x0000


	//----- nvinfo : EIATTR_TCGEN05_2CTA_USED
	.align		4
        /*011c*/ 	.byte	0x01, 0x52
	.zero		2


	//----- nvinfo : EIATTR_MAXREG_COUNT
	.align		4
        /*0120*/ 	.byte	0x03, 0x1b
        /*0122*/ 	.short	0x00a8


	//----- nvinfo : EIATTR_NUM_BARRIERS
	.align		4
        /*0124*/ 	.byte	0x02, 0x4c
        /*0126*/ 	.byte	0x02
	.zero		1


	//----- nvinfo : EIATTR_ANNOTATIONS
	.align		4
        /*0128*/ 	.byte	0x04, 0x55
        /*012a*/ 	.short	(.L_56 - .L_55)


	//   ....[0]....
.L_55:
        /*012c*/ 	.word	0x00000001
        /*0130*/ 	.byte	0x70, 0x01, 0x00, 0x00, 0x01, 0x00, 0x00, 0x00, 0x10, 0x02, 0x00, 0x00, 0x01, 0x00, 0x00, 0x00
        /* <DEDUP_REMOVED lines=18> */
        /*0260*/ 	.byte	0xc0, 0xd7, 0x00, 0x00


	//----- nvinfo : EIATTR_INT_WARP_WIDE_INSTR_OFFSETS
	.align		4
.L_56:
        /*0264*/ 	.byte	0x04, 0x31
        /*0266*/ 	.short	(.L_58 - .L_57)


	//   ....[0]....
.L_57:
        /*0268*/ 	.word	0x0000d9a0


	//   ....[1]....
        /*026c*/ 	.word	0x0000d9e0


	//----- nvinfo : EIATTR_COOP_GROUP_MASK_REGIDS
	.align		4
.L_58:
        /*0270*/ 	.byte	0x04, 0x29
        /*0272*/ 	.short	(.L_60 - .L_59)


	//   ....[0]....
.L_59:
        /*0274*/ 	.word	0xffffffff


	//   ....[1]....
        /*0278*/ 	.word	0xffffffff


	//   ....[2]....
        /*027c*/ 	.word	0xffffffff


	//   ....[3]....
        /*0280*/ 	.word	0xffffffff


	//   ....[4]....
        /*0284*/ 	.word	0xffffffff


	//   ....[5]....
        /*0288*/ 	.word	0xffffffff


	//----- nvinfo : EIATTR_COOP_GROUP_INSTR_OFFSETS
	.align		4
.L_60:
        /*028c*/ 	.byte	0x04, 0x28
        /*028e*/ 	.short	(.L_62 - .L_61)


	//   ....[0]....
.L_61:
        /*0290*/ 	.word	0x000008c0


	//   ....[1]....
        /*0294*/ 	.word	0x00000ed0


	//   ....[2]....
        /*0298*/ 	.word	0x00000fc0


	//   ....[3]....
        /*029c*/ 	.word	0x0000d6a0


	//   ....[4]....
        /*02a0*/ 	.word	0x0000d840


	//   ....[5]....
        /*02a4*/ 	.word	0x0000da90


	//----- nvinfo : EIATTR_REG_RECONFIG
	.align		4
.L_62:
        /*02a8*/ 	.byte	0x01, 0x54
	.zero		2


	//----- nvinfo : EIATTR_VRC_CTA_INIT_COUNT
	.align		4
        /*02ac*/ 	.byte	0x02, 0x4a
        /*02ae*/ 	.byte	0x80
	.zero		1


	//----- nvinfo : EIATTR_MBARRIER_INSTR_OFFSETS
	.align		4
        /*02b0*/ 	.byte	0x04, 0x39
        /*02b2*/ 	.short	(.L_64 - .L_63)


	//   ....[0]....
.L_63:
        /*02b4*/ 	.word	0x000003a0
        /*02b8*/ 	.word	0x000000ff
        /*02bc*/ 	.word	0x00000000
        /*02c0*/ 	.short	0x0100
        /*02c2*/ 	.byte	0x04
	.zero		1


	//   ....[1]....
        /*02c4*/ 	.word	0x000003b0
        /*02c8*/ 	.word	0x000000ff
        /*02cc*/ 	.word	0x00000008
        /*02d0*/ 	.short	0x0100
        /*02d2*/ 	.byte	0x04
	.zero		1


	//   ....[2]....
        /*02d4*/ 	.word	0x000003c0
        /*02d8*/ 	.word	0x000000ff
        /*02dc*/ 	.word	0x00000010
        /*02e0*/ 	.short	0x0100
        /*02e2*/ 	.byte	0x04
	.zero		1


	//   ....[3]....
        /*02e4*/ 	.word	0x000003d0
        /*02e8*/ 	.word	0x000000ff
        /*02ec*/ 	.word	0x00000018
        /*02f0*/ 	.short	0x0100
        /*02f2*/ 	.byte	0x04
	.zero		1


	//   ....[4]....
        /*02f4*/ 	.word	0x000004d0
        /*02f8*/ 	.word	0x000000ff
        /*02fc*/ 	.word	0x00000020
        /*0300*/ 	.short	0x0100
        /*0302*/ 	.byte	0x04
	.zero		1


	//   ....[5]....
        /*0304*/ 	.word	0x000004e0
        /*0308*/ 	.word	0x000000ff
        /*030c*/ 	.word	0x00000028
        /*0310*/ 	.short	0x0100
        /*0312*/ 	.byte	0x04
	.zero		1


	//   ....[6]....
        /*0314*/ 	.word	0x000004f0
        /*0318*/ 	.word	0x000000ff
        /*031c*/ 	.word	0x00000030
        /*0320*/ 	.short	0x0100
        /*0322*/ 	.byte	0x04
	.zero		1


	//   ....[7]....
        /*0324*/ 	.word	0x00000500
        /*0328*/ 	.word	0x000000ff
        /*032c*/ 	.word	0x00000038
        /*0330*/ 	.short	0x0100
        /*0332*/ 	.byte	0x04
	.zero		1


	//   ....[8]....
        /*0334*/ 	.word	0x00000510
        /*0338*/ 	.word	0x000000ff
        /*033c*/ 	.word	0x00000040
        /*0340*/ 	.short	0x0100
        /*0342*/ 	.byte	0x04
	.zero		1


	//   ....[9]....
        /*0344*/ 	.word	0x00000520
        /*0348*/ 	.word	0x000000ff
        /*034c*/ 	.word	0x00000048
        /*0350*/ 	.short	0x0100
        /*0352*/ 	.byte	0x04
	.zero		1


	//   ....[10]....
        /*0354*/ 	.word	0x00000530
        /*0358*/ 	.word	0x000000ff
        /*035c*/ 	.word	0x00000050
        /*0360*/ 	.short	0x0100
        /*0362*/ 	.byte	0x04
	.zero		1


	//   ....[11]....
        /*0364*/ 	.word	0x00000540
        /*0368*/ 	.word	0x000000ff
        /*036c*/ 	.word	0x00000058
        /*0370*/ 	.short	0x0100
        /*0372*/ 	.byte	0x04
	.zero		1


	//   ....[12]....
        /*0374*/ 	.word	0x00000550
        /*0378*/ 	.word	0x000000ff
        /*037c*/ 	.word	0x00000060
        /*0380*/ 	.short	0x0100
        /*0382*/ 	.byte	0x04
	.zero		1


	//   ....[13]....
        /*0384*/ 	.word	0x00000560
        /*0388*/ 	.word	0x000000ff
        /*038c*/ 	.word	0x00000068
        /*0390*/ 	.short	0x0100
        /*0392*/ 	.byte	0x04
	.zero		1


	//   ....[14]....
        /*0394*/ 	.word	0x00000570
        /*0398*/ 	.word	0x000000ff
        /*039c*/ 	.word	0x00000070
        /*03a0*/ 	.short	0x0100
        /*03a2*/ 	.byte	0x04
	.zero		1


	//   ....[15]....
        /*03a4*/ 	.word	0x00000580
        /*03a8*/ 	.word	0x000000ff
        /*03ac*/ 	.word	0x00000078
        /*03b0*/ 	.short	0x0100
        /*03b2*/ 	.byte	0x04
	.zero		1


	//   ....[16]....
        /*03b4*/ 	.word	0x000006e0
        /*03b8*/ 	.word	0x000000ff
        /*03bc*/ 	.word	0x00000080
        /*03c0*/ 	.short	0x0100
        /*03c2*/ 	.byte	0x04
	.zero		1


	//   ....[17]....
        /*03c4*/ 	.word	0x000006f0
        /*03c8*/ 	.word	0x000000ff
        /*03cc*/ 	.word	0x00000088
        /*03d0*/ 	.short	0x0100
        /*03d2*/ 	.byte	0x04
	.zero		1


	//   ....[18]....
        /*03d4*/ 	.word	0x00000700
        /*03d8*/ 	.word	0x000000ff
        /*03dc*/ 	.word	0x00000090
        /*03e0*/ 	.short	0x0100
        /*03e2*/ 	.byte	0x04
	.zero		1


	//   ....[19]....
        /*03e4*/ 	.word	0x00000710
        /*03e8*/ 	.word	0x000000ff
        /*03ec*/ 	.word	0x00000098
        /*03f0*/ 	.short	0x0100
        /*03f2*/ 	.byte	0x04
	.zero		1


	//   ....[20]....
        /*03f4*/ 	.word	0x00000720
        /*03f8*/ 	.word	0x000000ff
        /*03fc*/ 	.word	0x000000a0
        /*0400*/ 	.short	0x0100
        /*0402*/ 	.byte	0x04
	.zero		1


	//   ....[21]....
        /*0404*/ 	.word	0x00000730
        /*0408*/ 	.word	0x000000ff
        /*040c*/ 	.word	0x000000a8
        /*0410*/ 	.short	0x0100
        /*0412*/ 	.byte	0x04
	.zero		1


	//   ....[22]....
        /*0414*/ 	.word	0x00000740
        /*0418*/ 	.word	0x000000ff
        /*041c*/ 	.word	0x000000b0
        /*0420*/ 	.short	0x0100
        /*0422*/ 	.byte	0x04
	.zero		1


	//   ....[23]....
        /*0424*/ 	.word	0x00000750
        /*0428*/ 	.word	0x000000ff
        /*042c*/ 	.word	0x000000b8
        /*0430*/ 	.short	0x0100
        /*0432*/ 	.byte	0x04
	.zero		1


	//   ....[24]....
        /*0434*/ 	.word	0x00000760
        /*0438*/ 	.word	0x000000ff
        /*043c*/ 	.word	0x000000c0
        /*0440*/ 	.short	0x0100
        /*0442*/ 	.byte	0x04
	.zero		1


	//   ....[25]....
        /*0444*/ 	.word	0x00000770
        /*0448*/ 	.word	0x000000ff
        /*044c*/ 	.word	0x000000c8
        /*0450*/ 	.short	0x0100
        /*0452*/ 	.byte	0x04
	.zero		1


	//   ....[26]....
        /*0454*/ 	.word	0x00000780
        /*0458*/ 	.word	0x000000ff
        /*045c*/ 	.word	0x000000d0
        /*0460*/ 	.short	0x0100
        /*0462*/ 	.byte	0x04
	.zero		1


	//   ....[27]....
        /*0464*/ 	.word	0x00000790
        /*0468*/ 	.word	0x000000ff
        /*046c*/ 	.word	0x000000d8
        /*0470*/ 	.short	0x0100
        /*0472*/ 	.byte	0x04
	.zero		1


	//   ....[28]....
        /*0474*/ 	.word	0x00000880
        /*0478*/ 	.word	0x000000ff
        /*047c*/ 	.word	0x000000e0
        /*0480*/ 	.short	0x0100
        /*0482*/ 	.byte	0x06
	.zero		1


	//   ....[29]....
        /*0484*/ 	.word	0x00000b40
        /*0488*/ 	.word	0x0000000c
        /*048c*/ 	.word	0x00000000
        /*0490*/ 	.short	0x010a
        /*0492*/ 	.byte	0xff
	.zero		1


	//   ....[30]....
        /*0494*/ 	.word	0x00000b60
        /*0498*/ 	.word	0x0000000c
        /*049c*/ 	.word	0x00000000
        /*04a0*/ 	.short	0x010a
        /*04a2*/ 	.byte	0xff
	.zero		1


	//   ....[31]....
        /*04a4*/ 	.word	0x00000d40
        /*04a8*/ 	.word	0x00000008
        /*04ac*/ 	.word	0x00000000
        /*04b0*/ 	.short	0x010a
        /*04b2*/ 	.byte	0xff
	.zero		1


	//   ....[32]....
        /*04b4*/ 	.word	0x00000d60
        /*04b8*/ 	.word	0x00000008
        /*04bc*/ 	.word	0x00000000
        /*04c0*/ 	.short	0x010a
        /*04c2*/ 	.byte	0xff
	.zero		1


	//   ....[33]....
        /*04c4*/ 	.word	0x00000e50
        /*04c8*/ 	.word	0x00000008
        /*04cc*/ 	.word	0x00000000
        /*04d0*/ 	.short	0x0101
        /*04d2*/ 	.byte	0xff
	.zero		1


	//   ....[34]....
        /*04d4*/ 	.word	0x00001800
        /*04d8*/ 	.word	0x000000ff
        /*04dc*/ 	.word	0x00000010
        /*04e0*/ 	.short	0x010a
        /*04e2*/ 	.byte	0x09
	.zero		1


	//   ....[35]....
        /*04e4*/ 	.word	0x00001a80
        /*04e8*/ 	.word	0x000000ff
        /*04ec*/ 	.word	0x00000040
        /*04f0*/ 	.short	0x010a
        /*04f2*/ 	.byte	0x04
	.zero		1


	//   ....[36]....
        /*04f4*/ 	.word	0x00001e10
        /*04f8*/ 	.word	0x000000ff
        /*04fc*/ 	.word	0x00000040
        /*0500*/ 	.short	0x010a
        /*0502*/ 	.byte	0x04
	.zero		1


	//   ....[37]....
        /*0504*/ 	.word	0x00002040
        /*0508*/ 	.word	0x000000ff
        /*050c*/ 	.word	0x00000040
        /*0510*/ 	.short	0x010a
        /*0512*/ 	.byte	0x04
	.zero		1


	//   ....[38]....
        /*0514*/ 	.word	0x00002300
        /*0518*/ 	.word	0x000000ff
        /*051c*/ 	.word	0x00000040
        /*0520*/ 	.short	0x010a
        /*0522*/ 	.byte	0x04
	.zero		1


	//   ....[39]....
        /*0524*/ 	.word	0x00002400
        /*0528*/ 	.word	0x000000ff
        /*052c*/ 	.word	0x00000040
        /*0530*/ 	.short	0x010a
        /*0532*/ 	.byte	0x10
	.zero		1


	//   ....[40]....
        /*0534*/ 	.word	0x00002660
        /*0538*/ 	.word	0x00000005
        /*053c*/ 	.word	0x00000040
        /*0540*/ 	.short	0x010a
        /*0542*/ 	.byte	0xff
	.zero		1


	//   ....[41]....
        /*0544*/ 	.word	0x000026c0
        /*0548*/ 	.word	0x00000004
        /*054c*/ 	.word	0x00000018
        /*0550*/ 	.short	0x010a
        /*0552*/ 	.byte	0xff
	.zero		1


	//   ....[42]....
        /*0554*/ 	.word	0x000029e0
        /*0558*/ 	.word	0x00000004
        /*055c*/ 	.word	0x00000070
        /*0560*/ 	.short	0x010a
        /*0562*/ 	.byte	0xff
	.zero		1


	//   ....[43]....
        /*0564*/ 	.word	0x00002c30
        /*0568*/ 	.word	0x0000000d
        /*056c*/ 	.word	0x00000000
        /*0570*/ 	.short	0x010a
        /*0572*/ 	.byte	0xff
	.zero		1


	//   ....[44]....
        /*0574*/ 	.word	0x00002c60
        /*0578*/ 	.word	0x000000ff
        /*057c*/ 	.word	0x00000020
        /*0580*/ 	.short	0x010a
        /*0582*/ 	.byte	0x04
	.zero		1


	//   ....[45]....
        /*0584*/ 	.word	0x00003620
        /*0588*/ 	.word	0x00000004
        /*058c*/ 	.word	0x00000070
        /*0590*/ 	.short	0x010a
        /*0592*/ 	.byte	0xff
	.zero		1


	//   ....[46]....
        /*0594*/ 	.word	0x000036c0
        /*0598*/ 	.word	0x0000001a
        /*059c*/ 	.word	0x00000020
        /*05a0*/ 	.short	0x010a
        /*05a2*/ 	.byte	0xff
	.zero		1


	//   ....[47]....
        /*05a4*/ 	.word	0x00003b30
        /*05a8*/ 	.word	0x000000ff
        /*05ac*/ 	.word	0x00000080
        /*05b0*/ 	.short	0x010a
        /*05b2*/ 	.byte	0x22
	.zero		1


	//   ....[48]....
        /*05b4*/ 	.word	0x00003b60
        /*05b8*/ 	.word	0x000000ff
        /*05bc*/ 	.word	0x000000d8
        /*05c0*/ 	.short	0x010a
        /*05c2*/ 	.byte	0x1a
	.zero		1


	//   ....[49]....
        /*05c4*/ 	.word	0x00003c70
        /*05c8*/ 	.word	0x000000ff
        /*05cc*/ 	.word	0x00000020
        /*05d0*/ 	.short	0x010a
        /*05d2*/ 	.byte	0x07
	.zero		1


	//   ....[50]....
        /*05d4*/ 	.word	0x00004180
        /*05d8*/ 	.word	0x00000004
        /*05dc*/ 	.word	0x00000070
        /*05e0*/ 	.short	0x010a
        /*05e2*/ 	.byte	0xff
	.zero		1


	//   ....[51]....
        /*05e4*/ 	.word	0x00004400
        /*05e8*/ 	.word	0x00000009
        /*05ec*/ 	.word	0x00000020
        /*05f0*/ 	.short	0x010a
        /*05f2*/ 	.byte	0xff
	.zero		1


	//   ....[52]....
        /*05f4*/ 	.word	0x00004ba0
        /*05f8*/ 	.word	0x00000011
        /*05fc*/ 	.word	0x00000080
        /*0600*/ 	.short	0x010a
        /*0602*/ 	.byte	0xff
	.zero		1


	//   ....[53]....
        /*0604*/ 	.word	0x00004bd0
        /*0608*/ 	.word	0x00000005
        /*060c*/ 	.word	0x000000d8
        /*0610*/ 	.short	0x010a
        /*0612*/ 	.byte	0xff
	.zero		1


	//   ....[54]....
        /*0614*/ 	.word	0x00004db0
        /*0618*/ 	.word	0x00000007
        /*061c*/ 	.word	0x00000020
        /*0620*/ 	.short	0x010a
        /*0622*/ 	.byte	0xff
	.zero		1


	//   ....[55]....
        /*0624*/ 	.word	0x00005710
        /*0628*/ 	.word	0x00000004
        /*062c*/ 	.word	0x00000070
        /*0630*/ 	.short	0x010a
        /*0632*/ 	.byte	0xff
	.zero		1


	//   ....[56]....
        /*0634*/ 	.word	0x000058b0
        /*0638*/ 	.word	0x00000005
        /*063c*/ 	.word	0x00000000
        /*0640*/ 	.short	0x010a
        /*0642*/ 	.byte	0xff
	.zero		1


	//   ....[57]....
        /*0644*/ 	.word	0x000058e0
        /*0648*/ 	.word	0x00000007
        /*064c*/ 	.word	0x00000020
        /*0650*/ 	.short	0x010a
        /*0652*/ 	.byte	0xff
	.zero		1


	//   ....[58]....
        /*0654*/ 	.word	0x000063a0
        /*0658*/ 	.word	0x00000010
        /*065c*/ 	.word	0x00000080
        /*0660*/ 	.short	0x010a
        /*0662*/ 	.byte	0xff
	.zero		1


	//   ....[59]....
        /*0664*/ 	.word	0x000063d0
        /*0668*/ 	.word	0x00000005
        /*066c*/ 	.word	0x000000d8
        /*0670*/ 	.short	0x010a
        /*0672*/ 	.byte	0xff
	.zero		1


	//   ....[60]....
        /*0674*/ 	.word	0x00006580
        /*0678*/ 	.word	0x00000007
        /*067c*/ 	.word	0x00000020
        /*0680*/ 	.short	0x010a
        /*0682*/ 	.byte	0xff
	.zero		1


	//   ....[61]....
        /*0684*/ 	.word	0x00006cd0
        /*0688*/ 	.word	0x00000005
        /*068c*/ 	.word	0x00000070
        /*0690*/ 	.short	0x010a
        /*0692*/ 	.byte	0xff
	.zero		1


	//   ....[62]....
        /*0694*/ 	.word	0x00006d00
        /*0698*/ 	.word	0x00000004
        /*069c*/ 	.word	0x000000d8
        /*06a0*/ 	.short	0x010a
        /*06a2*/ 	.byte	0xff
	.zero		1


	//   ....[63]....
        /*06a4*/ 	.word	0x00007050
        /*06a8*/ 	.word	0x000000c9
        /*06ac*/ 	.word	0x00000060
        /*06b0*/ 	.short	0x010a
        /*06b2*/ 	.byte	0xff
	.zero		1


	//   ....[64]....
        /*06b4*/ 	.word	0x00007190
        /*06b8*/ 	.word	0x00000085
        /*06bc*/ 	.word	0x00000000
        /*06c0*/ 	.short	0x0101
        /*06c2*/ 	.byte	0xff
	.zero		1


	//   ....[65]....
        /*06c4*/ 	.word	0x000093c0
        /*06c8*/ 	.word	0x000000d5
        /*06cc*/ 	.word	0x000000b0
        /*06d0*/ 	.short	0x010a
        /*06d2*/ 	.byte	0xff
	.zero		1


	//   ....[66]....
        /*06d4*/ 	.word	0x00009940
        /*06d8*/ 	.word	0x000000d5
        /*06dc*/ 	.word	0x000000a0
        /*06e0*/ 	.short	0x0101
        /*06e2*/ 	.byte	0xff
	.zero		1


	//   ....[67]....
        /*06e4*/ 	.word	0x000099c0
        /*06e8*/ 	.word	0x000000d7
        /*06ec*/ 	.word	0x00000090
        /*06f0*/ 	.short	0x010a
        /*06f2*/ 	.byte	0xff
	.zero		1


	//   ....[68]....
        /*06f4*/ 	.word	0x0000ab10
        /*06f8*/ 	.word	0x000000d7
        /*06fc*/ 	.word	0x00000000
        /*0700*/ 	.short	0x0101
        /*0702*/ 	.byte	0xff
	.zero		1


	//   ....[69]....
        /*0704*/ 	.word	0x0000b000
        /*0708*/ 	.word	0x00000005
        /*070c*/ 	.word	0x000000c8
        /*0710*/ 	.short	0x010a
        /*0712*/ 	.byte	0xff
	.zero		1


	//   ....[70]....
        /*0714*/ 	.word	0x0000b110
        /*0718*/ 	.word	0x00000005
        /*071c*/ 	.word	0x000000c0
        /*0720*/ 	.short	0x0101
        /*0722*/ 	.byte	0xff
	.zero		1


	//   ....[71]....
        /*0724*/ 	.word	0x0000b550
        /*0728*/ 	.word	0x000000ce
        /*072c*/ 	.word	0x00000090
        /*0730*/ 	.short	0x010a
        /*0732*/ 	.byte	0xff
	.zero		1


	//   ....[72]....
        /*0734*/ 	.word	0x0000b580
        /*0738*/ 	.word	0x000000d0
        /*073c*/ 	.word	0x000000b0
        /*0740*/ 	.short	0x010a
        /*0742*/ 	.byte	0xff
	.zero		1


	//   ....[73]....
        /*0744*/ 	.word	0x0000b720
        /*0748*/ 	.word	0x00000044
        /*074c*/ 	.word	0x000000a0
        /*0750*/ 	.short	0x010a
        /*0752*/ 	.byte	0xff
	.zero		1


	//   ....[74]....
        /*0754*/ 	.word	0x0000b960
        /*0758*/ 	.word	0x00000044
        /*075c*/ 	.word	0x000000b0
        /*0760*/ 	.short	0x0101
        /*0762*/ 	.byte	0xff
	.zero		1


	//   ....[75]....
        /*0764*/ 	.word	0x0000bab0
        /*0768*/ 	.word	0x00000006
        /*076c*/ 	.word	0x000000a0
        /*0770*/ 	.short	0x010a
        /*0772*/ 	.byte	0xff
	.zero		1


	//   ....[76]....
        /*0774*/ 	.word	0x0000bb50
        /*0778*/ 	.word	0x00000006
        /*077c*/ 	.word	0x000000b0
        /*0780*/ 	.short	0x0101
        /*0782*/ 	.byte	0xff
	.zero		1


	//   ....[77]....
        /*0784*/ 	.word	0x0000bb70
        /*0788*/ 	.word	0x00000044
        /*078c*/ 	.word	0x000000d0
        /*0790*/ 	.short	0x010a
        /*0792*/ 	.byte	0xff
	.zero		1


	//   ....[78]....
        /*0794*/ 	.word	0x0000c670
        /*0798*/ 	.word	0x0000004a
        /*079c*/ 	.word	0x00000000
        /*07a0*/ 	.short	0x0101
        /*07a2*/ 	.byte	0xff
	.zero		1


	//   ....[79]....
        /*07a4*/ 	.word	0x0000c6a0
        /*07a8*/ 	.word	0x00000044
        /*07ac*/ 	.word	0x000000c0
        /*07b0*/ 	.short	0x010a
        /*07b2*/ 	.byte	0xff
	.zero		1


	//   ....[80]....
        /*07b4*/ 	.word	0x0000c780
        /*07b8*/ 	.word	0x00000044
        /*07bc*/ 	.word	0x000000c8
        /*07c0*/ 	.short	0x0101
        /*07c2*/ 	.byte	0xff
	.zero		1


	//   ....[81]....
        /*07c4*/ 	.word	0x0000c870
        /*07c8*/ 	.word	0x00000044
        /*07cc*/ 	.word	0x000000d0
        /*07d0*/ 	.short	0x010a
        /*07d2*/ 	.byte	0xff
	.zero		1


	//   ....[82]....
        /*07d4*/ 	.word	0x0000d5c0
        /*07d8*/ 	.word	0x00000005
        /*07dc*/ 	.word	0x00000000
        /*07e0*/ 	.short	0x0101
        /*07e2*/ 	.byte	0xff
	.zero		1


	//   ....[83]....
        /*07e4*/ 	.word	0x0000d810
        /*07e8*/ 	.word	0x00000008
        /*07ec*/ 	.word	0x00000000
        /*07f0*/ 	.short	0x0101
        /*07f2*/ 	.byte	0xff
	.zero		1


	//   ....[84]....
        /*07f4*/ 	.word	0x0000d820
        /*07f8*/ 	.word	0x00000004
        /*07fc*/ 	.word	0x000000e0
        /*0800*/ 	.short	0x010a
        /*0802*/ 	.byte	0xff
	.zero		1


	//   ....[85]....
        /*0804*/ 	.word	0x0000dac0
        /*0808*/ 	.word	0x0000000c
        /*080c*/ 	.word	0x00000000
        /*0810*/ 	.short	0x010a
        /*0812*/ 	.byte	0xff
	.zero		1


	//   ....[86]....
        /*0814*/ 	.word	0x0000db20
        /*0818*/ 	.word	0x00000008
        /*081c*/ 	.word	0x00000000
        /*0820*/ 	.short	0x010a
        /*0822*/ 	.byte	0xff
	.zero		1


	//   ....[87]....
        /*0824*/ 	.word	0x0000db90
        /*0828*/ 	.word	0x00000005
        /*082c*/ 	.word	0x00000010
        /*0830*/ 	.short	0x010a
        /*0832*/ 	.byte	0xff
	.zero		1


	//   ....[88]....
        /*0834*/ 	.word	0x0000dc00
        /*0838*/ 	.word	0x00000004
        /*083c*/ 	.word	0x00000040
        /*0840*/ 	.short	0x010a
        /*0842*/ 	.byte	0xff
	.zero		1


	//   ....[89]....
        /*0844*/ 	.word	0x0000dc70
        /*0848*/ 	.word	0x00000004
        /*084c*/ 	.word	0x00000040
        /*0850*/ 	.short	0x010a
        /*0852*/ 	.byte	0xff
	.zero		1


	//   ....[90]....
        /*0854*/ 	.word	0x0000dce0
        /*0858*/ 	.word	0x00000004
        /*085c*/ 	.word	0x00000040
        /*0860*/ 	.short	0x010a
        /*0862*/ 	.byte	0xff
	.zero		1


	//   ....[91]....
        /*0864*/ 	.word	0x0000dd50
        /*0868*/ 	.word	0x00000005
        /*086c*/ 	.word	0x00000040
        /*0870*/ 	.short	0x010a
        /*0872*/ 	.byte	0xff
	.zero		1


	//   ....[92]....
        /*0874*/ 	.word	0x0000ddc0
        /*0878*/ 	.word	0x00000005
        /*087c*/ 	.word	0x00000040
        /*0880*/ 	.short	0x010a
        /*0882*/ 	.byte	0xff
	.zero		1


	//   ....[93]....
        /*0884*/ 	.word	0x0000de20
        /*0888*/ 	.word	0x00000005
        /*088c*/ 	.word	0x00000040
        /*0890*/ 	.short	0x010a
        /*0892*/ 	.byte	0xff
	.zero		1


	//   ....[94]....
        /*0894*/ 	.word	0x0000de70
        /*0898*/ 	.word	0x00000004
        /*089c*/ 	.word	0x00000018
        /*08a0*/ 	.short	0x010a
        /*08a2*/ 	.byte	0xff
	.zero		1


	//   ....[95]....
        /*08a4*/ 	.word	0x0000dee0
        /*08a8*/ 	.word	0x00000004
        /*08ac*/ 	.word	0x00000070
        /*08b0*/ 	.short	0x010a
        /*08b2*/ 	.byte	0xff
	.zero		1


	//   ....[96]....
        /*08b4*/ 	.word	0x0000df40
        /*08b8*/ 	.word	0x0000000d
        /*08bc*/ 	.word	0x00000000
        /*08c0*/ 	.short	0x010a
        /*08c2*/ 	.byte	0xff
	.zero		1


	//   ....[97]....
        /*08c4*/ 	.word	0x0000dfb0
        /*08c8*/ 	.word	0x0000000d
        /*08cc*/ 	.word	0x00000020
        /*08d0*/ 	.short	0x010a
        /*08d2*/ 	.byte	0xff
	.zero		1


	//   ....[98]....
        /*08d4*/ 	.word	0x0000e010
        /*08d8*/ 	.word	0x00000004
        /*08dc*/ 	.word	0x00000070
        /*08e0*/ 	.short	0x010a
        /*08e2*/ 	.byte	0xff
	.zero		1


	//   ....[99]....
        /*08e4*/ 	.word	0x0000e070
        /*08e8*/ 	.word	0x0000001a
        /*08ec*/ 	.word	0x00000020
        /*08f0*/ 	.short	0x010a
        /*08f2*/ 	.byte	0xff
	.zero		1


	//   ....[100]....
        /*08f4*/ 	.word	0x0000e0e0
        /*08f8*/ 	.word	0x00000004
        /*08fc*/ 	.word	0x00000080
        /*0900*/ 	.short	0x010a
        /*0902*/ 	.byte	0xff
	.zero		1


	//   ....[101]....
        /*0904*/ 	.word	0x0000e160
        /*0908*/ 	.word	0x00000004
        /*090c*/ 	.word	0x000000d8
        /*0910*/ 	.short	0x010a
        /*0912*/ 	.byte	0xff
	.zero		1


	//   ....[102]....
        /*0914*/ 	.word	0x0000e1d0
        /*0918*/ 	.word	0x00000004
        /*091c*/ 	.word	0x00000020
        /*0920*/ 	.short	0x010a
        /*0922*/ 	.byte	0xff
	.zero		1


	//   ....[103]....
        /*0924*/ 	.word	0x0000e230
        /*0928*/ 	.word	0x00000004
        /*092c*/ 	.word	0x00000070
        /*0930*/ 	.short	0x010a
        /*0932*/ 	.byte	0xff
	.zero		1


	//   ....[104]....
        /*0934*/ 	.word	0x0000e290
        /*0938*/ 	.word	0x00000009
        /*093c*/ 	.word	0x00000020
        /*0940*/ 	.short	0x010a
        /*0942*/ 	.byte	0xff
	.zero		1


	//   ....[105]....
        /*0944*/ 	.word	0x0000e2f0
        /*0948*/ 	.word	0x00000011
        /*094c*/ 	.word	0x00000080
        /*0950*/ 	.short	0x010a
        /*0952*/ 	.byte	0xff
	.zero		1


	//   ....[106]....
        /*0954*/ 	.word	0x0000e350
        /*0958*/ 	.word	0x00000005
        /*095c*/ 	.word	0x000000d8
        /*0960*/ 	.short	0x010a
        /*0962*/ 	.byte	0xff
	.zero		1


	//   ....[107]....
        /*0964*/ 	.word	0x0000e3b0
        /*0968*/ 	.word	0x00000007
        /*096c*/ 	.word	0x00000020
        /*0970*/ 	.short	0x010a
        /*0972*/ 	.byte	0xff
	.zero		1


	//   ....[108]....
        /*0974*/ 	.word	0x0000e420
        /*0978*/ 	.word	0x00000004
        /*097c*/ 	.word	0x00000070
        /*0980*/ 	.short	0x010a
        /*0982*/ 	.byte	0xff
	.zero		1


	//   ....[109]....
        /*0984*/ 	.word	0x0000e480
        /*0988*/ 	.word	0x00000005
        /*098c*/ 	.word	0x00000000
        /*0990*/ 	.short	0x010a
        /*0992*/ 	.byte	0xff
	.zero		1


	//   ....[110]....
        /*0994*/ 	.word	0x0000e4f0
        /*0998*/ 	.word	0x00000007
        /*099c*/ 	.word	0x00000020
        /*09a0*/ 	.short	0x010a
        /*09a2*/ 	.byte	0xff
	.zero		1


	//   ....[111]....
        /*09a4*/ 	.word	0x0000e550
        /*09a8*/ 	.word	0x00000010
        /*09ac*/ 	.word	0x00000080
        /*09b0*/ 	.short	0x010a
        /*09b2*/ 	.byte	0xff
	.zero		1


	//   ....[112]....
        /*09b4*/ 	.word	0x0000e5b0
        /*09b8*/ 	.word	0x00000005
        /*09bc*/ 	.word	0x000000d8
        /*09c0*/ 	.short	0x010a
        /*09c2*/ 	.byte	0xff
	.zero		1


	//   ....[113]....
        /*09c4*/ 	.word	0x0000e610
        /*09c8*/ 	.word	0x00000007
        /*09cc*/ 	.word	0x00000020
        /*09d0*/ 	.short	0x010a
        /*09d2*/ 	.byte	0xff
	.zero		1


	//   ....[114]....
        /*09d4*/ 	.word	0x0000e670
        /*09d8*/ 	.word	0x00000005
        /*09dc*/ 	.word	0x00000070
        /*09e0*/ 	.short	0x010a
        /*09e2*/ 	.byte	0xff
	.zero		1


	//   ....[115]....
        /*09e4*/ 	.word	0x0000e6d0
        /*09e8*/ 	.word	0x00000004
        /*09ec*/ 	.word	0x000000d8
        /*09f0*/ 	.short	0x010a
        /*09f2*/ 	.byte	0xff
	.zero		1


	//   ....[116]....
        /*09f4*/ 	.word	0x0000e730
        /*09f8*/ 	.word	0x000000c9
        /*09fc*/ 	.word	0x00000060
        /*0a00*/ 	.short	0x010a
        /*0a02*/ 	.byte	0xff
	.zero		1


	//   ....[117]....
        /*0a04*/ 	.word	0x0000e790
        /*0a08*/ 	.word	0x000000d5
        /*0a0c*/ 	.word	0x000000b0
        /*0a10*/ 	.short	0x010a
        /*0a12*/ 	.byte	0xff
	.zero		1


	//   ....[118]....
        /*0a14*/ 	.word	0x0000e7f0
        /*0a18*/ 	.word	0x000000d7
        /*0a1c*/ 	.word	0x00000090
        /*0a20*/ 	.short	0x010a
        /*0a22*/ 	.byte	0xff
	.zero		1


	//   ....[119]....
        /*0a24*/ 	.word	0x0000e860
        /*0a28*/ 	.word	0x00000005
        /*0a2c*/ 	.word	0x000000c8
        /*0a30*/ 	.short	0x010a
        /*0a32*/ 	.byte	0xff
	.zero		1


	//   ....[120]....
        /*0a34*/ 	.word	0x0000e8c0
        /*0a38*/ 	.word	0x000000ce
        /*0a3c*/ 	.word	0x00000090
        /*0a40*/ 	.short	0x010a
        /*0a42*/ 	.byte	0xff
	.zero		1


	//   ....[121]....
        /*0a44*/ 	.word	0x0000e920
        /*0a48*/ 	.word	0x000000d0
        /*0a4c*/ 	.word	0x000000b0
        /*0a50*/ 	.short	0x010a
        /*0a52*/ 	.byte	0xff
	.zero		1


	//   ....[122]....
        /*0a54*/ 	.word	0x0000e970
        /*0a58*/ 	.word	0x00000044
        /*0a5c*/ 	.word	0x000000a0
        /*0a60*/ 	.short	0x010a
        /*0a62*/ 	.byte	0xff
	.zero		1


	//   ....[123]....
        /*0a64*/ 	.word	0x0000e9e0
        /*0a68*/ 	.word	0x00000006
        /*0a6c*/ 	.word	0x000000a0
        /*0a70*/ 	.short	0x010a
        /*0a72*/ 	.byte	0xff
	.zero		1


	//   ....[124]....
        /*0a74*/ 	.word	0x0000ea40
        /*0a78*/ 	.word	0x00000044
        /*0a7c*/ 	.word	0x000000d0
        /*0a80*/ 	.short	0x010a
        /*0a82*/ 	.byte	0xff
	.zero		1


	//   ....[125]....
        /*0a84*/ 	.word	0x0000ea90
        /*0a88*/ 	.word	0x00000044
        /*0a8c*/ 	.word	0x000000c0
        /*0a90*/ 	.short	0x010a
        /*0a92*/ 	.byte	0xff
	.zero		1


	//   ....[126]....
        /*0a94*/ 	.word	0x0000eaf0
        /*0a98*/ 	.word	0x00000044
        /*0a9c*/ 	.word	0x000000d0
        /*0aa0*/ 	.short	0x010a
        /*0aa2*/ 	.byte	0xff
	.zero		1


	//   ....[127]....
        /*0aa4*/ 	.word	0x0000eb40
        /*0aa8*/ 	.word	0x00000004
        /*0aac*/ 	.word	0x000000e0
        /*0ab0*/ 	.short	0x010a
        /*0ab2*/ 	.byte	0xff
	.zero		1


	//----- nvinfo : EIATTR_NUM_MBARRIERS
	.align		4
.L_64:
        /*0ab4*/ 	.byte	0x03, 0x38
        /*0ab6*/ 	.short	0x001d


	//----- nvinfo : EIATTR_EXIT_INSTR_OFFSETS
	.align		4
        /*0ab8*/ 	.byte	0x04, 0x1c
        /*0aba*/ 	.short	(.L_66 - .L_65)


	//   ....[0]....
.L_65:
        /*0abc*/ 	.word	0x0000d700


	//   ....[1]....
        /*0ac0*/ 	.word	0x0000daa0


	//----- nvinfo : EIATTR_REQNTID
	.align		4
.L_66:
        /*0ac4*/ 	.byte	0x04, 0x10
        /*0ac6*/ 	.short	(.L_68 - .L_67)
.L_67:
        /*0ac8*/ 	.word	0x00000180
        /*0acc*/ 	.word	0x00000001
        /*0ad0*/ 	.word	0x00000001


	//----- nvinfo : EIATTR_CRS_STACK_SIZE
	.align		4
.L_68:
        /*0ad4*/ 	.byte	0x04, 0x1e
        /*0ad6*/ 	.short	(.L_70 - .L_69)
.L_69:
        /*0ad8*/ 	.word	0x00000000


	//----- nvinfo : EIATTR_CBANK_PARAM_SIZE
	.align		4
.L_70:
        /*0adc*/ 	.byte	0x03, 0x19
        /*0ade*/ 	.short	0x02f0


	//----- nvinfo : EIATTR_PARAM_CBANK
	.align		4
        /*0ae0*/ 	.byte	0x04, 0x0a
        /*0ae2*/ 	.short	(.L_72 - .L_71)
	.align		4
.L_71:
        /*0ae4*/ 	.word	index@(.nv.constant0.kernel_cutlass_kernel_cudnnsdpafwdfmha_forward_sm100_d256BlackwellFusedMultiHeadAttentionForward_object_at__TiledMMA_ThrLayoutVMNK21111000_PermutationMNK____MMAAtom_ThrID21_ShapeMNK256128_0)
        /*0ae8*/ 	.short	0x0380
        /*0aea*/ 	.short	0x02f0


	//----- nvinfo : EIATTR_SW_WAR
	.align		4
.L_72:
        /*0aec*/ 	.byte	0x04, 0x36
        /*0aee*/ 	.short	(.L_74 - .L_73)
.L_73:
        /*0af0*/ 	.word	0x00000008
.L_74:


//--------------------- .nv.compat                --------------------------
	.section	.nv.compat,"",@"SHT_CUDA_COMPAT_INFO"
	.align	4
        /*0000*/ 	.byte	0x02, 0x02, 0x02, 0x00, 0x02, 0x05, 0x05, 0x00, 0x02, 0x03, 0x01, 0x00, 0x02, 0x06, 0x01, 0x00


//--------------------- .nv.callgraph             --------------------------
	.section	.nv.callgraph,"",@"SHT_CUDA_CALLGRAPH"
	.align	4
	.sectionentsize	8
	.align		4
        /*0000*/ 	.word	0x00000000
	.align		4
        /*0004*/ 	.word	0xffffffff
	.align		4
        /*0008*/ 	.word	0x00000000
	.align		4
        /*000c*/ 	.word	0xfffffffe
	.align		4
        /*0010*/ 	.word	0x00000000
	.align		4
        /*0014*/ 	.word	0xfffffffd
	.align		4
        /*0018*/ 	.word	0x00000000
	.align		4
        /*001c*/ 	.word	0xfffffffc


//--------------------- .text.kernel_cutlass_kernel_cudnnsdpafwdfmha_forward_sm100_d256BlackwellFusedMultiHeadAttentionForward_object_at__TiledMMA_ThrLayoutVMNK21111000_PermutationMNK____MMAAtom_ThrID21_ShapeMNK256128_0 --------------------------
	.section	.text.kernel_cutlass_kernel_cudnnsdpafwdfmha_forward_sm100_d256BlackwellFusedMultiHeadAttentionForward_object_at__TiledMMA_ThrLayoutVMNK21111000_PermutationMNK____MMAAtom_ThrID21_ShapeMNK256128_0,"ax",@progbits
	.align	128
        .global         kernel_cutlass_kernel_cudnnsdpafwdfmha_forward_sm100_d256BlackwellFusedMultiHeadAttentionForward_object_at__TiledMMA_ThrLayoutVMNK21111000_PermutationMNK____MMAAtom_ThrID21_ShapeMNK256128_0
        .type           kernel_cutlass_kernel_cudnnsdpafwdfmha_forward_sm100_d256BlackwellFusedMultiHeadAttentionForward_object_at__TiledMMA_ThrLayoutVMNK21111000_PermutationMNK____MMAAtom_ThrID21_ShapeMNK256128_0,@function
        .size           kernel_cutlass_kernel_cudnnsdpafwdfmha_forward_sm100_d256BlackwellFusedMultiHeadAttentionForward_object_at__TiledMMA_ThrLayoutVMNK21111000_PermutationMNK____MMAAtom_ThrID21_ShapeMNK256128_0,(.L_x_234 - kernel_cutlass_kernel_cudnnsdpafwdfmha_forward_sm100_d256BlackwellFusedMultiHeadAttentionForward_object_at__TiledMMA_ThrLayoutVMNK21111000_PermutationMNK____MMAAtom_ThrID21_ShapeMNK256128_0)
        .other          kernel_cutlass_kernel_cudnnsdpafwdfmha_forward_sm100_d256BlackwellFusedMultiHeadAttentionForward_object_at__TiledMMA_ThrLayoutVMNK21111000_PermutationMNK____MMAAtom_ThrID21_ShapeMNK256128_0,@"STO_CUDA_ENTRY STV_DEFAULT"
kernel_cutlass_kernel_cudnnsdpafwdfmha_forward_sm100_d256BlackwellFusedMultiHeadAttentionForward_object_at__TiledMMA_ThrLayoutVMNK21111000_PermutationMNK____MMAAtom_ThrID21_ShapeMNK256128_0:
.text.kernel_cutlass_kernel_cudnnsdpafwdfmha_forward_sm100_d256BlackwellFusedMultiHeadAttentionForward_object_at__TiledMMA_ThrLayoutVMNK21111000_PermutationMNK____MMAAtom_ThrID21_ShapeMNK256128_0:
[----:B------:R-:W0:Y:S02]  /*0000*/  LDC R1, c[0x0][0x37c] ;  /* 0x0000df00ff017b82 */ /* 0x000e240000000800 */
[----:B0-----:R-:W-:Y:S01]  /*0010*/  IADD3 R1, PT, PT, R1, -0x18, RZ ;  /* 0xffffffe801017810 */ /* 0x001fe20007ffe0ff */
[----:B------:R-:W0:Y:S01]  /*0020*/  LDCU.U8 UR4, c[0x0][0x385] ;  /* 0x000070a0ff0477ac */ /* 0x000e220008000000 */
[----:B------:R-:W1:Y:S04]  /*0030*/  S2R R6, SR_CgaCtaId ;  /* 0x0000000000067919 */ /* 0x000e680000008800 */
[----:B------:R-:W2:Y:S01]  /*0040*/  S2UR UR12, SR_CTAID.X ;  /* 0x00000000000c79c3 */ /* 0x000ea20000002500 */
[----:B------:R-:W3:Y:S01]  /*0050*/  LDCU.U8 UR6, c[0x0][0x384] ;  /* 0x00007080ff0677ac */ /* 0x000ee20008000000 */
[----:B------:R-:W4:Y:S01]  /*0060*/  S2R R3, SR_TID.X ;  /* 0x0000000000037919 */ /* 0x000f220000002100 */
[----:B------:R-:W5:Y:S01]  /*0070*/  LDCU.U8 UR5, c[0x0][0x382] ;  /* 0x00007040ff0577ac */ /* 0x000f620008000000 */
[----:B------:R-:W1:Y:S01]  /*0080*/  LDCU.U8 UR8, c[0x0][0x381] ;  /* 0x00007020ff0877ac */ /* 0x000e620008000000 */
[----:B0-----:R-:W-:-:S02]  /*0090*/  ULOP3.LUT UR7, UR4, 0x1, URZ, 0xc0, !UPT ;  /* 0x0000000104077892 */ /* 0x001fc4000f8ec0ff */
[----:B---3--:R-:W-:Y:S02]  /*00a0*/  ULOP3.LUT UR6, UR6, 0x1, URZ, 0xc0, !UPT ;  /* 0x0000000106067892 */ /* 0x008fe4000f8ec0ff */
[----:B------:R-:W-:Y:S02]  /*00b0*/  UISETP.NE.U32.AND UP0, UPT, UR7, 0x1, UPT ;  /* 0x000000010700788c */ /* 0x000fe4000bf05070 */
[----:B------:R-:W-:Y:S02]  /*00c0*/  UISETP.NE.U32.AND UP1, UPT, UR6, 0x1, UPT ;  /* 0x000000010600788c */ /* 0x000fe4000bf25070 */
[----:B-----5:R-:W-:Y:S02]  /*00d0*/  ULOP3.LUT UR5, UR5, 0x1, URZ, 0xc0, !UPT ;  /* 0x0000000105057892 */ /* 0x020fe4000f8ec0ff */
[----:B------:R-:W-:Y:S02]  /*00e0*/  UP2UR UR6, UPR, URZ, 0x1 ;  /* 0x00000001ff067883 */ /* 0x000fe40008000000 */
[----:B------:R-:W-:Y:S01]  /*00f0*/  UISETP.NE.U32.AND UP0, UPT, UR5, 0x1, UPT ;  /* 0x000000010500788c */ /* 0x000fe2000bf05070 */
[----:B-1----:R-:W-:Y:S01]  /*0100*/  LEA.HI R0, R6, R6, RZ, 0x1 ;  /* 0x0000000606007211 */ /* 0x002fe200078f08ff */
[----:B------:R-:W-:-:S02]  /*0110*/  ULOP3.LUT UR4, UR8, 0x1, URZ, 0xc0, !UPT ;  /* 0x0000000108047892 */ /* 0x000fc4000f8ec0ff */
[----:B------:R-:W-:Y:S01]  /*0120*/  IMAD.U32 R2, RZ, RZ, UR6 ;  /* 0x00000006ff027e24 */ /* 0x000fe2000f8e00ff */
[----:B------:R-:W-:Y:S01]  /*0130*/  UP2UR UR6, UPR, URZ, 0x2 ;  /* 0x00000002ff067883 */ /* 0x000fe20008000000 */
[----:B------:R-:W-:Y:S01]  /*0140*/  LOP3.LUT R5, R0, 0xfffffffe, RZ, 0xc0, !PT ;  /* 0xfffffffe00057812 */ /* 0x000fe200078ec0ff */
[----:B------:R-:W-:Y:S01]  /*0150*/  UP2UR UR5, UPR, URZ, 0x1 ;  /* 0x00000001ff057883 */ /* 0x000fe20008000000 */
[----:B----4-:R-:W-:Y:S01]  /*0160*/  SHF.R.U32.HI R3, RZ, 0x5, R3 ;  /* 0x00000005ff037819 */ /* 0x010fe20000011603 */
[----:B------:R0:W-:Y:S01]  /*0170*/  STL [R1+0xc], R2 ;  /* 0x00000c0201007387 */ /* 0x0001e20000100800 */
[C---:B------:R-:W-:Y:S01]  /*0180*/  ISETP.NE.AND P1, PT, R6.reuse, R5, PT ;  /* 0x000000050600720c */ /* 0x040fe20003f25270 */
[----:B--2---:R-:W-:Y:S01]  /*0190*/  ULOP3.LUT UR42, UR12, 0x1, URZ, 0xc0, !UPT ;  /* 0x000000010c2a7892 */ /* 0x004fe2000f8ec0ff */
[----:B------:R-:W-:Y:S01]  /*01a0*/  ISETP.NE.AND P4, PT, R3, 0x9, PT ;  /* 0x000000090300780c */ /* 0x000fe20003f85270 */
[----:B------:R-:W-:Y:S01]  /*01b0*/  IMAD.U32 R4, RZ, RZ, UR5 ;  /* 0x00000005ff047e24 */ /* 0x000fe2000f8e00ff */
[----:B------:R-:W-:Y:S01]  /*01c0*/  ISETP.LT.AND P1, PT, R6, RZ, P1 ;  /* 0x000000ff0600720c */ /* 0x000fe20000f21270 */
[----:B------:R-:W-:Y:S01]  /*01d0*/  UISETP.NE.U32.AND UP6, UPT, UR4, 0x1, UPT ;  /* 0x000000010400788c */ /* 0x000fe2000bfc5070 */
[----:B------:R-:W-:-:S02]  /*01e0*/  SHF.R.U32.HI R0, RZ, 0x1, R0 ;  /* 0x00000001ff007819 */ /* 0x000fc40000011600 */
[----:B------:R-:W-:Y:S01]  /*01f0*/  ISETP.NE.AND P0, PT, R3, RZ, PT ;  /* 0x000000ff0300720c */ /* 0x000fe20003f05270 */
[----:B0-----:R-:W-:-:S05]  /*0200*/  IMAD.U32 R2, RZ, RZ, UR6 ;  /* 0x00000006ff027e24 */ /* 0x001fca000f8e00ff */
[----:B------:R0:W-:Y:S04]  /*0210*/  STL [R1+0x8], R2 ;  /* 0x0000080201007387 */ /* 0x0001e80000100800 */
[----:B------:R1:W-:Y:S01]  /*0220*/  STL [R1+0x4], R4 ;  /* 0x0000040401007387 */ /* 0x0003e20000100800 */
[----:B0-----:R-:W-:Y:S02]  /*0230*/  VIADD R2, R0, 0xffffffff ;  /* 0xffffffff00027836 */ /* 0x001fe40000000000 */
[----:B------:R-:W-:Y:S01]  /*0240*/  @!P1 IMAD.MOV R2, RZ, RZ, R0 ;  /* 0x000000ffff029224 */ /* 0x000fe200078e0200 */
[----:B------:R-:W-:Y:S06]  /*0250*/  @P4 BRA `(.L_x_0) ;  /* 0x00000000002c4947 */ /* 0x000fec0003800000 */
[----:B------:R-:W0:Y:S02]  /*0260*/  LDCU.64 UR4, c[0x0][0x348] ;  /* 0x00006900ff0477ac */ /* 0x000e240008000a00 */
[----:B0-----:R-:W-:Y:S02]  /*0270*/  UIADD3 UR8, UP2, UPT, UR4, 0x40, URZ ;  /* 0x0000004004087890 */ /* 0x001fe4000ff5e0ff */
[----:B------:R-:W-:Y:S02]  /*0280*/  UIADD3 UR6, UP1, UPT, UR4, 0x100, URZ ;  /* 0x0000010004067890 */ /* 0x000fe4000ff3e0ff */
[----:B------:R-:W-:Y:S02]  /*0290*/  UIADD3 UR4, UP0, UPT, UR4, 0x1c0, URZ ;  /* 0x000001c004047890 */ /* 0x000fe4000ff1e0ff */
[----:B------:R-:W-:Y:S02]  /*02a0*/  UIADD3.X UR9, UPT, UPT, URZ, UR5, URZ, UP2, !UPT ;  /* 0x00000005ff097290 */ /* 0x000fe400097fe4ff */
[----:B------:R-:W-:-:S02]  /*02b0*/  UIADD3.X UR7, UPT, UPT, URZ, UR5, URZ, UP1, !UPT ;  /* 0x00000005ff077290 */ /* 0x000fc40008ffe4ff */
[----:B------:R-:W-:-:S05]  /*02c0*/  UIADD3.X UR5, UPT, UPT, URZ, UR5, URZ, UP0, !UPT ;  /* 0x00000005ff057290 */ /* 0x000fca00087fe4ff */
[----:B------:R0:W-:Y:S02]  /*02d0*/  UTMACCTL.PF [UR8] ;  /* 0x00000000080079b9 */ /* 0x0001e40008040000 */
[----:B------:R0:W-:Y:S02]  /*02e0*/  UTMACCTL.PF [UR6] ;  /* 0x00000000060079b9 */ /* 0x0001e40008040000 */
[----:B------:R0:W-:Y:S02]  /*02f0*/  UTMACCTL.PF [UR4] ;  /* 0x00000000040079b9 */ /* 0x0001e40008040000 */
[----:B0-----:R-:W-:Y:S01]  /*0300*/  NOP ;  /* 0x0000000000007918 */ /* 0x001fe20000000000 */
.L_x_0:
[----:B------:R-:W-:Y:S05]  /*0310*/  @P0 BRA `(.L_x_1) ;  /* 0x0000000000340947 */ /* 0x000fea0003800000 */
[----:B------:R-:W0:Y:S01]  /*0320*/  S2UR UR4, SR_CgaCtaId ;  /* 0x00000000000479c3 */ /* 0x000e220000008800 */
[----:B------:R-:W-:Y:S01]  /*0330*/  UMOV UR5, 0x400 ;  /* 0x0000040000057882 */ /* 0x000fe20000000000 */
[----:B------:R-:W-:Y:S02]  /*0340*/  UMOV UR6, 0x1 ;  /* 0x0000000100067882 */ /* 0x000fe40000000000 */
[----:B------:R-:W-:-:S04]  /*0350*/  UIADD3 UR6, UPT, UPT, -UR6, 0x100000, URZ ;  /* 0x0010000006067890 */ /* 0x000fc8000fffe1ff */
[----:B------:R-:W-:Y:S02]  /*0360*/  USHF.L.U32 UR7, UR6, 0xb, URZ ;  /* 0x0000000b06077899 */ /* 0x000fe400080006ff */
[----:B------:R-:W-:Y:S02]  /*0370*/  USHF.L.U32 UR6, UR6, 0x1, URZ ;  /* 0x0000000106067899 */ /* 0x000fe400080006ff */
[----:B0-----:R-:W-:Y:S01]  /*0380*/  ULEA UR4, UR4, UR5, 0x18 ;  /* 0x0000000504047291 */ /* 0x001fe2000f8ec0ff */
[----:B------:R-:W0:Y:S11]  /*0390*/  FENCE.VIEW.ASYNC.S ;  /* 0x00000000000073c6 */ /* 0x000e360000000000 */
[----:B0-----:R0:W2:Y:S01]  /*03a0*/  SYNCS.EXCH.64 URZ, [UR4], UR6 ;  /* 0x0000000604ff75b2 */ /* 0x0010a20008000100 */
[----:B------:R0:W3:Y:S01]  /*03b0*/  SYNCS.EXCH.64 URZ, [UR4+0x8], UR6 ;  /* 0x0000080604ff75b2 */ /* 0x0000e20008000100 */
[----:B------:R0:W4:Y:S01]  /*03c0*/  SYNCS.EXCH.64 URZ, [UR4+0x10], UR6 ;  /* 0x0000100604ff75b2 */ /* 0x0001220008000100 */
[----:B------:R0:W1:Y:S01]  /*03d0*/  SYNCS.EXCH.64 URZ, [UR4+0x18], UR6 ;  /* 0x0000180604ff75b2 */ /* 0x0000620008000100 */
[----:B------:R-:W-:Y:S01]  /*03e0*/  NOP ;  /* 0x0000000000007918 */ /* 0x000fe20000000000 */
.L_x_1:
[----:B------:R-:W-:Y:S05]  /*03f0*/  @P0 BRA `(.L_x_2) ;  /* 0x0000000000680947 */ /* 0x000fea0003800000 */
[----:B------:R-:W5:Y:S01]  /*0400*/  S2UR UR5, SR_CgaCtaId ;  /* 0x00000000000579c3 */ /* 0x000f620000008800 */
[----:B------:R-:W-:Y:S01]  /*0410*/  MOV R0, 0x400 ;  /* 0x0000040000007802 */ /* 0x000fe20000000f00 */
[----:B0-----:R-:W-:Y:S01]  /*0420*/  UMOV UR6, 0x1 ;  /* 0x0000000100067882 */ /* 0x001fe20000000000 */
[----:B------:R-:W-:Y:S01]  /*0430*/  UMOV UR8, 0x100 ;  /* 0x0000010000087882 */ /* 0x000fe20000000000 */
[----:B------:R-:W-:-:S04]  /*0440*/  UIADD3 UR6, UPT, UPT, -UR6, 0x100000, URZ ;  /* 0x0010000006067890 */ /* 0x000fc8000fffe1ff */
[----:B------:R-:W-:Y:S02]  /*0450*/  USHF.L.U32 UR7, UR6, 0xb, URZ ;  /* 0x0000000b06077899 */ /* 0x000fe400080006ff */
[----:B------:R-:W-:Y:S01]  /*0460*/  USHF.L.U32 UR6, UR6, 0x1, URZ ;  /* 0x0000000106067899 */ /* 0x000fe200080006ff */
[----:B------:R-:W-:Y:S01]  /*0470*/  R2UR UR4, R0 ;  /* 0x00000000000472ca */ /* 0x000fe200000e0000 */
[----:B------:R-:W-:-:S04]  /*0480*/  UIADD3 UR8, UPT, UPT, -UR8, 0x100000, URZ ;  /* 0x0010000008087890 */ /* 0x000fc8000fffe1ff */
[----:B------:R-:W-:Y:S02]  /*0490*/  USHF.L.U32 UR9, UR8, 0xb, URZ ;  /* 0x0000000b08097899 */ /* 0x000fe400080006ff */
[----:B------:R-:W-:-:S06]  /*04a0*/  USHF.L.U32 UR8, UR8, 0x1, URZ ;  /* 0x0000000108087899 */ /* 0x000fcc00080006ff */
[----:B-----5:R-:W-:Y:S01]  /*04b0*/  ULEA UR4, UR5, UR4, 0x18 ;  /* 0x0000000405047291 */ /* 0x020fe2000f8ec0ff */
[----:B------:R-:W0:Y:S11]  /*04c0*/  FENCE.VIEW.ASYNC.S ;  /* 0x00000000000073c6 */ /* 0x000e360000000000 */
[----:B0-----:R0:W4:Y:S01]  /*04d0*/  SYNCS.EXCH.64 URZ, [UR4+0x20], UR6 ;  /* 0x0000200604ff75b2 */ /* 0x0011220008000100 */
[----:B------:R0:W3:Y:S01]  /*04e0*/  SYNCS.EXCH.64 URZ, [UR4+0x28], UR6 ;  /* 0x0000280604ff75b2 */ /* 0x0000e20008000100 */
[----:B------:R0:W2:Y:S01]  /*04f0*/  SYNCS.EXCH.64 URZ, [UR4+0x30], UR6 ;  /* 0x0000300604ff75b2 */ /* 0x0000a20008000100 */
[----:B------:R0:W1:Y:S01]  /*0500*/  SYNCS.EXCH.64 URZ, [UR4+0x38], UR6 ;  /* 0x0000380604ff75b2 */ /* 0x0000620008000100 */
[----:B------:R0:W0:Y:S01]  /*0510*/  SYNCS.EXCH.64 URZ, [UR4+0x40], UR6 ;  /* 0x0000400604ff75b2 */ /* 0x0000220008000100 */
[----:B------:R0:W0:Y:S01]  /*0520*/  SYNCS.EXCH.64 URZ, [UR4+0x48], UR6 ;  /* 0x0000480604ff75b2 */ /* 0x0000220008000100 */
[----:B------:R0:W0:Y:S01]  /*0530*/  SYNCS.EXCH.64 URZ, [UR4+0x50], UR6 ;  /* 0x0000500604ff75b2 */ /* 0x0000220008000100 */
[----:B------:R0:W0:Y:S01]  /*0540*/  SYNCS.EXCH.64 URZ, [UR4+0x58], UR6 ;  /* 0x0000580604ff75b2 */ /* 0x0000220008000100 */
[----:B------:R0:W0:Y:S01]  /*0550*/  SYNCS.EXCH.64 URZ, [UR4+0x60], UR6 ;  /* 0x0000600604ff75b2 */ /* 0x0000220008000100 */
[----:B------:R0:W0:Y:S01]  /*0560*/  SYNCS.EXCH.64 URZ, [UR4+0x68], UR6 ;  /* 0x0000680604ff75b2 */ /* 0x0000220008000100 */
[----:B------:R0:W0:Y:S01]  /*0570*/  SYNCS.EXCH.64 URZ, [UR4+0x70], UR8 ;  /* 0x0000700804ff75b2 */ /* 0x0000220008000100 */
[----:B------:R0:W0:Y:S01]  /*0580*/  SYNCS.EXCH.64 URZ, [UR4+0x78], UR8 ;  /* 0x0000780804ff75b2 */ /* 0x0000220008000100 */
[----:B------:R-:W-:Y:S01]  /*0590*/  NOP ;  /* 0x0000000000007918 */ /* 0x000fe20000000000 */
.L_x_2:
[----:B------:R-:W-:Y:S01]  /*05a0*/  IADD3 R0, PT, PT, R2, R2, RZ ;  /* 0x0000000202007210 */ /* 0x000fe20007ffe0ff */
[----:B------:R-:W-:Y:S06]  /*05b0*/  @P0 BRA `(.L_x_3) ;  /* 0x00000000007c0947 */ /* 0x000fec0003800000 */
[----:B------:R-:W5:Y:S01]  /*05c0*/  S2UR UR5, SR_CgaCtaId ;  /* 0x00000000000579c3 */ /* 0x000f620000008800 */
[----:B------:R-:W-:Y:S01]  /*05d0*/  MOV R2, 0x400 ;  /* 0x0000040000027802 */ /* 0x000fe20000000f00 */
[----:B------:R-:W-:Y:S01]  /*05e0*/  UMOV UR10, 0x100 ;  /* 0x00000100000a7882 */ /* 0x000fe20000000000 */
[----:B0-----:R-:W-:Y:S01]  /*05f0*/  UMOV UR8, 0x1 ;  /* 0x0000000100087882 */ /* 0x001fe20000000000 */
[----:B------:R-:W-:-:S04]  /*0600*/  UIADD3 UR10, UPT, UPT, -UR10, 0x100000, URZ ;  /* 0x001000000a0a7890 */ /* 0x000fc8000fffe1ff */
[----:B------:R-:W-:Y:S02]  /*0610*/  USHF.L.U32 UR11, UR10, 0xb, URZ ;  /* 0x0000000b0a0b7899 */ /* 0x000fe400080006ff */
[----:B------:R-:W-:Y:S01]  /*0620*/  USHF.L.U32 UR10, UR10, 0x1, URZ ;  /* 0x000000010a0a7899 */ /* 0x000fe200080006ff */
[----:B------:R-:W-:Y:S01]  /*0630*/  UMOV UR6, 0x80 ;  /* 0x0000008000067882 */ /* 0x000fe20000000000 */
[----:B------:R-:W-:Y:S01]  /*0640*/  R2UR UR4, R2 ;  /* 0x00000000020472ca */ /* 0x000fe200000e0000 */
[----:B------:R-:W-:-:S04]  /*0650*/  UIADD3 UR8, UPT, UPT, -UR8, 0x100000, URZ ;  /* 0x0010000008087890 */ /* 0x000fc8000fffe1ff */
[----:B------:R-:W-:Y:S02]  /*0660*/  USHF.L.U32 UR9, UR8, 0xb, URZ ;  /* 0x0000000b08097899 */ /* 0x000fe400080006ff */
[----:B------:R-:W-:Y:S02]  /*0670*/  USHF.L.U32 UR8, UR8, 0x1, URZ ;  /* 0x0000000108087899 */ /* 0x000fe400080006ff */
[----:B------:R-:W-:-:S04]  /*0680*/  UIADD3 UR6, UPT, UPT, -UR6, 0x100000, URZ ;  /* 0x0010000006067890 */ /* 0x000fc8000fffe1ff */
[----:B------:R-:W-:Y:S02]  /*0690*/  USHF.L.U32 UR7, UR6, 0xb, URZ ;  /* 0x0000000b06077899 */ /* 0x000fe400080006ff */
[----:B------:R-:W-:Y:S01]  /*06a0*/  USHF.L.U32 UR6, UR6, 0x1, URZ ;  /* 0x0000000106067899 */ /* 0x000fe200080006ff */
[----:B------:R-:W-:Y:S01]  /*06b0*/  PLOP3.LUT P6, PT, PT, PT, PT, 0x8, 0x80 ;  /* 0x000000000080781c */ /* 0x000fe20003fce170 */
        /* <DEDUP_REMOVED lines=14> */
[----:B------:R-:W-:Y:S05]  /*07a0*/  BRA `(.L_x_4) ;  /* 0x00000000003c7947 */ /* 0x000fea0003800000 */
.L_x_3:
[----:B------:R-:W-:Y:S02]  /*07b0*/  ISETP.NE.AND P0, PT, R3, 0x4, PT ;  /* 0x000000040300780c */ /* 0x000fe40003f05270 */
[----:B------:R-:W-:-:S11]  /*07c0*/  PLOP3.LUT P6, PT, PT, PT, PT, 0x8, 0x80 ;  /* 0x000000000080781c */ /* 0x000fd60003fce170 */
[----:B------:R-:W-:Y:S05]  /*07d0*/  @P0 BRA `(.L_x_4) ;  /* 0x0000000000300947 */ /* 0x000fea0003800000 */
[----:B------:R-:W-:Y:S02]  /*07e0*/  ELECT P0, URZ, PT ;  /* 0x0000000000ff782f */ /* 0x000fe40003800000 */
[----:B------:R-:W-:Y:S01]  /*07f0*/  PLOP3.LUT P6, PT, PT, PT, PT, 0x80, 0x8 ;  /* 0x000000000008781c */ /* 0x000fe20003fcf070 */
[----:B0-----:R-:W-:Y:S02]  /*0800*/  UMOV UR4, 0x20 ;  /* 0x0000002000047882 */ /* 0x001fe40000000000 */
[----:B------:R-:W-:-:S04]  /*0810*/  UIADD3 UR4, UPT, UPT, -UR4, 0x100000, URZ ;  /* 0x0010000004047890 */ /* 0x000fc8000fffe1ff */
[----:B------:R-:W-:Y:S02]  /*0820*/  USHF.L.U32 UR5, UR4, 0xb, URZ ;  /* 0x0000000b04057899 */ /* 0x000fe400080006ff */
[----:B------:R-:W-:Y:S02]  /*0830*/  USHF.L.U32 UR4, UR4, 0x1, URZ ;  /* 0x0000000104047899 */ /* 0x000fe400080006ff */
[----:B------:R-:W-:-:S04]  /*0840*/  @P0 MOV R5, 0x400 ;  /* 0x0000040000050802 */ /* 0x000fc80000000f00 */
[----:B------:R-:W-:-:S04]  /*0850*/  @P0 LEA R2, R6, R5, 0x18 ;  /* 0x0000000506020211 */ /* 0x000fc800078ec0ff */
[----:B------:R-:W-:Y:S01]  /*0860*/  @P0 R2UR UR6, R2 ;  /* 0x00000000020602ca */ /* 0x000fe200000e0000 */
[----:B------:R-:W0:-:S12]  /*0870*/  FENCE.VIEW.ASYNC.S ;  /* 0x00000000000073c6 */ /* 0x000e180000000000 */
[----:B0-----:R0:W4:Y:S01]  /*0880*/  SYNCS.EXCH.64 URZ, [UR6+0xe0], UR4 ;  /* 0x0000e00406ff75b2 */ /* 0x0011220008000100 */
[----:B------:R-:W-:Y:S01]  /*0890*/  NOP ;  /* 0x0000000000007918 */ /* 0x000fe20000000000 */
.L_x_4:
[----:B------:R-:W-:Y:S01]  /*08a0*/  NOP ;  /* 0x0000000000007918 */ /* 0x000fe20000000000 */
[----:B------:R-:W-:Y:S05]  /*08b0*/  @!P6 BRA `(.L_x_5) ;  /* 0x000000040088e947 */ /* 0x000fea0003800000 */
[----:B01234-:R-:W-:Y:S01]  /*08c0*/  NOP ;  /* 0x0000000000007918 */ /* 0x01ffe20000000000 */
[----:B------:R-:W-:-:S04]  /*08d0*/  MOV R5, 0x40 ;  /* 0x0000004000057802 */ /* 0x000fc80000000f00 */
[----:B------:R-:W-:Y:S02]  /*08e0*/  LEA R4, R6, R5, 0x18 ;  /* 0x0000000506047211 */ /* 0x000fe400078ec0ff */
[----:B------:R-:W-:-:S03]  /*08f0*/  MOV R5, 0x400 ;  /* 0x0000040000057802 */ /* 0x000fc60000000f00 */
[----:B------:R-:W0:Y:S02]  /*0900*/  LDS.U8 R2, [R4] ;  /* 0x0000000004027984 */ /* 0x000e240000000000 */
[----:B0-----:R-:W-:Y:S02]  /*0910*/  ISETP.NE.AND P0, PT, R2, RZ, PT ;  /* 0x000000ff0200720c */ /* 0x001fe40003f05270 */
[----:B------:R-:W-:-:S11]  /*0920*/  LEA R2, R6, R5, 0x18 ;  /* 0x0000000506027211 */ /* 0x000fd600078ec0ff */
[----:B------:R-:W-:Y:S05]  /*0930*/  @P0 BRA `(.L_x_6) ;  /* 0x0000000400500947 */ /* 0x000fea0003800000 */
[C---:B------:R-:W-:Y:S02]  /*0940*/  LOP3.LUT R4, R6.reuse, 0x1, RZ, 0xc0, !PT ;  /* 0x0000000106047812 */ /* 0x040fe400078ec0ff */
[----:B------:R-:W-:Y:S02]  /*0950*/  LOP3.LUT R13, R6, 0x1, RZ, 0x3c, !PT ;  /* 0x00000001060d7812 */ /* 0x000fe400078e3cff */
[----:B------:R-:W-:-:S13]  /*0960*/  ISETP.NE.U32.AND P1, PT, R4, 0x1, PT ;  /* 0x000000010400780c */ /* 0x000fda0003f25070 */
[----:B------:R-:W-:Y:S05]  /*0970*/  @!P1 BRA `(.L_x_7) ;  /* 0x0000000000c49947 */ /* 0x000fea0003800000 */
[----:B------:R-:W-:Y:S01]  /*0980*/  ELECT P0, URZ, PT ;  /* 0x0000000000ff782f */ /* 0x000fe20003800000 */
[----:B------:R-:W-:-:S12]  /*0990*/  BSSY B0, `(.L_x_7) ;  /* 0x000002f000007945 */ /* 0x000fd80003800000 */
[----:B------:R-:W-:Y:S05]  /*09a0*/  @!P0 BRA `(.L_x_8) ;  /* 0x0000000000b48947 */ /* 0x000fea0003800000 */
[----:B------:R-:W-:-:S05]  /*09b0*/  UMOV UR4, 0x10 ;  /* 0x0000001000047882 */ /* 0x000fca0000000000 */
[----:B------:R-:W-:Y:S04]  /*09c0*/  DEPBAR.LE SB0, 0x36 ;  /* 0x00008d800000791a */ /* 0x000fe80000000000 */
[----:B------:R-:W0:Y:S02]  /*09d0*/  UTCATOMSWS.2CTA.FIND_AND_SET.ALIGN UP0, UR4, UR4 ;  /* 0x00000004000475e3 */ /* 0x000e240008200800 */
[----:B0-----:R-:W-:Y:S01]  /*09e0*/  PLOP3.LUT P0, PT, PT, PT, UP0, 0x80, 0x8 ;  /* 0x000000000008781c */ /* 0x001fe20003f0f008 */
[----:B------:R-:W-:-:S03]  /*09f0*/  IMAD.U32 R11, RZ, RZ, UR4 ;  /* 0x00000004ff0b7e24 */ /* 0x000fc6000f8e00ff */
[----:B------:R-:W-:-:S04]  /*0a00*/  SEL R4, RZ, 0xffffffff, !P0 ;  /* 0xffffffffff047807 */ /* 0x000fc80004000000 */
[----:B------:R-:W-:-:S13]  /*0a10*/  ISETP.NE.AND P0, PT, R4, RZ, PT ;  /* 0x000000ff0400720c */ /* 0x000fda0003f05270 */
[----:B------:R-:W-:Y:S05]  /*0a20*/  @P0 BRA `(.L_x_9) ;  /* 0x0000000000240947 */ /* 0x000fea0003800000 */
.L_x_10:
[----:B------:R-:W-:Y:S05]  /*0a30*/  NANOSLEEP 0x64 ;  /* 0x000000640000795d */ /* 0x000fea0003800000 */
[----:B------:R-:W-:-:S05]  /*0a40*/  UMOV UR4, 0x10 ;  /* 0x0000001000047882 */ /* 0x000fca0000000000 */
[----:B------:R-:W-:Y:S04]  /*0a50*/  DEPBAR.LE SB0, 0x36 ;  /* 0x00008d800000791a */ /* 0x000fe80000000000 */
[----:B------:R-:W0:Y:S02]  /*0a60*/  UTCATOMSWS.2CTA.FIND_AND_SET.ALIGN UP0, UR4, UR4 ;  /* 0x00000004000475e3 */ /* 0x000e240008200800 */
[----:B0-----:R-:W-:Y:S01]  /*0a70*/  PLOP3.LUT P0, PT, PT, PT, UP0, 0x80, 0x8 ;  /* 0x000000000008781c */ /* 0x001fe20003f0f008 */
[----:B------:R-:W-:-:S03]  /*0a80*/  IMAD.U32 R11, RZ, RZ, UR4 ;  /* 0x00000004ff0b7e24 */ /* 0x000fc6000f8e00ff */
[----:B------:R-:W-:-:S04]  /*0a90*/  SEL R4, RZ, 0xffffffff, !P0 ;  /* 0xffffffffff047807 */ /* 0x000fc80004000000 */
[----:B------:R-:W-:-:S13]  /*0aa0*/  ISETP.NE.AND P0, PT, R4, RZ, PT ;  /* 0x000000ff0400720c */ /* 0x000fda0003f05270 */
[----:B------:R-:W-:Y:S05]  /*0ab0*/  @!P0 BRA `(.L_x_10) ;  /* 0xfffffffc00dc8947 */ /* 0x000fea000383ffff */
.L_x_9:
[----:B------:R-:W-:Y:S01]  /*0ac0*/  MOV R5, 0x60 ;  /* 0x0000006000057802 */ /* 0x000fe20000000f00 */
[----:B------:R-:W-:Y:S02]  /*0ad0*/  VIADD R4, R2, 0xe8 ;  /* 0x000000e802047836 */ /* 0x000fe40000000000 */
[----:B------:R-:W-:Y:S01]  /*0ae0*/  IMAD.MOV.U32 R10, RZ, RZ, 0x4 ;  /* 0x00000004ff0a7424 */ /* 0x000fe200078e00ff */
[----:B------:R-:W-:Y:S02]  /*0af0*/  LEA R14, R6, R5, 0x18 ;  /* 0x00000005060e7211 */ /* 0x000fe400078ec0ff */
[----:B------:R-:W-:-:S03]  /*0b00*/  MOV R5, 0x58 ;  /* 0x0000005800057802 */ /* 0x000fc60000000f00 */
[----:B------:R-:W0:Y:S01]  /*0b10*/  LDS R8, [R14] ;  /* 0x000000000e087984 */ /* 0x000e220000000800 */
[----:B------:R-:W-:Y:S01]  /*0b20*/  LEA R12, R6, R5, 0x18 ;  /* 0x00000005060c7211 */ /* 0x000fe200078ec0ff */
[----:B0-----:R-:W-:-:S04]  /*0b30*/  IMAD.U32 R8, R8, -0x80000000, RZ ;  /* 0x8000000008087824 */ /* 0x001fc800078e00ff */
[----:B------:R-:W0:Y:S02]  /*0b40*/  SYNCS.PHASECHK.TRANS64.TRYWAIT P0, [R12+URZ], R8 ;  /* 0x000000080c0075a7 */ /* 0x000e2400080011ff */
[----:B0-----:R-:W-:Y:S05]  /*0b50*/  @P0 BRA `(.L_x_11) ;  /* 0x0000000000080947 */ /* 0x001fea0003800000 */
[----:B------:R-:W0:Y:S02]  /*0b60*/  SYNCS.PHASECHK.TRANS64.TRYWAIT P0, [R12+URZ], R8 ;  /* 0x000000080c0075a7 */ /* 0x000e2400080011ff */
[----:B0-----:R-:W-:Y:S05]  /*0b70*/  @!P0 BRA `(.L_x_12) ;  /* 0x000000cc00cc8947 */ /* 0x001fea0003800000 */
.L_x_11:
[----:B------:R-:W-:Y:S01]  /*0b80*/  PRMT R5, R13, 0x654, R12 ;  /* 0x000006540d057816 */ /* 0x000fe2000000000c */
[----:B0-----:R-:W-:Y:S01]  /*0b90*/  IMAD.SHL.U32 R9, R11, 0x20, RZ ;  /* 0x000000200b097824 */ /* 0x001fe200078e00ff */
[----:B------:R-:W-:Y:S01]  /*0ba0*/  PRMT R4, R13, 0x654, R4 ;  /* 0x000006540d047816 */ /* 0x000fe20000000004 */
[----:B------:R-:W-:Y:S01]  /*0bb0*/  IMAD.MOV.U32 R8, RZ, RZ, 0xffff ;  /* 0x0000ffffff087424 */ /* 0x000fe200078e00ff */
[----:B------:R0:W-:Y:S01]  /*0bc0*/  SYNCS.ARRIVE.TRANS64.RED RZ, [R5+URZ], R10 ;  /* 0x0000000a05ff79a7 */ /* 0x0001e200080004ff */
[----:B------:R-:W-:Y:S01]  /*0bd0*/  IMAD.MOV.U32 R7, RZ, RZ, 0x1 ;  /* 0x00000001ff077424 */ /* 0x000fe200078e00ff */
[----:B------:R0:W-:Y:S01]  /*0be0*/  STS [R2+0xe8], R9 ;  /* 0x0000e80902007388 */ /* 0x0001e20000000800 */
[----:B------:R-:W-:Y:S01]  /*0bf0*/  VIADD R12, R11, 0x10 ;  /* 0x000000100b0c7836 */ /* 0x000fe20000000000 */
[----:B------:R-:W-:Y:S02]  /*0c00*/  SHF.L.U32 R8, R8, R11, RZ ;  /* 0x0000000b08087219 */ /* 0x000fe400000006ff */
[----:B------:R0:W-:Y:S01]  /*0c10*/  STAS [R4.64], R11 ;  /* 0x0000000b04007dbd */ /* 0x0001e2000c0008ff */
[----:B------:R-:W-:-:S02]  /*0c20*/  MOV R17, 0x50 ;  /* 0x0000005000117802 */ /* 0x000fc40000000f00 */
[----:B------:R-:W-:Y:S02]  /*0c30*/  SHF.L.U32 R15, R7, R12, RZ ;  /* 0x0000000c070f7219 */ /* 0x000fe400000006ff */
[----:B------:R-:W-:Y:S02]  /*0c40*/  LEA R17, R6, R17, 0x18 ;  /* 0x0000001106117211 */ /* 0x000fe400078ec0ff */
[----:B------:R-:W-:-:S05]  /*0c50*/  LOP3.LUT R8, R15, R8, RZ, 0xfc, !PT ;  /* 0x000000080f087212 */ /* 0x000fca00078efcff */
[----:B------:R0:W-:Y:S04]  /*0c60*/  ATOMS.OR RZ, [R17], R8 ;  /* 0x0000000811ff738c */ /* 0x0001e80003000000 */
[----:B------:R0:W-:Y:S02]  /*0c70*/  ATOMS.XOR RZ, [R14], R7 ;  /* 0x000000070eff738c */ /* 0x0001e40003800000 */
.L_x_8:
[----:B------:R-:W-:Y:S05]  /*0c80*/  BSYNC B0 ;  /* 0x0000000000007941 */ /* 0x000fea0003800000 */
.L_x_7:
[----:B------:R-:W-:Y:S05]  /*0c90*/  @P1 BRA `(.L_x_13) ;  /* 0x0000000000881947 */ /* 0x000fea0003800000 */
[----:B------:R-:W-:Y:S05]  /*0ca0*/  WARPSYNC.ALL ;  /* 0x0000000000007948 */ /* 0x000fea0003800000 */
[----:B------:R-:W-:Y:S01]  /*0cb0*/  NOP ;  /* 0x0000000000007918 */ /* 0x000fe20000000000 */
[----:B------:R-:W-:-:S13]  /*0cc0*/  ELECT P0, URZ, PT ;  /* 0x0000000000ff782f */ /* 0x000fda0003800000 */
[----:B------:R-:W-:Y:S05]  /*0cd0*/  @!P0 BRA `(.L_x_13) ;  /* 0x0000000000788947 */ /* 0x000fea0003800000 */
[----:B0-----:R-:W-:Y:S02]  /*0ce0*/  MOV R7, 0x60 ;  /* 0x0000006000077802 */ /* 0x001fe40000000f00 */
[----:B------:R-:W-:Y:S02]  /*0cf0*/  MOV R5, 0x58 ;  /* 0x0000005800057802 */ /* 0x000fe40000000f00 */
[C---:B------:R-:W-:Y:S02]  /*0d00*/  LEA R7, R6.reuse, R7, 0x18 ;  /* 0x0000000706077211 */ /* 0x040fe400078ec0ff */
[----:B------:R-:W-:-:S03]  /*0d10*/  LEA R8, R6, R5, 0x18 ;  /* 0x0000000506087211 */ /* 0x000fc600078ec0ff */
[----:B------:R-:W0:Y:S02]  /*0d20*/  LDS R4, [R7] ;  /* 0x0000000007047984 */ /* 0x000e240000000800 */
[----:B0-----:R-:W-:-:S04]  /*0d30*/  IMAD.U32 R4, R4, -0x80000000, RZ ;  /* 0x8000000004047824 */ /* 0x001fc800078e00ff */
[----:B------:R-:W0:Y:S02]  /*0d40*/  SYNCS.PHASECHK.TRANS64.TRYWAIT P0, [R8+URZ], R4 ;  /* 0x00000004080075a7 */ /* 0x000e2400080011ff */
[----:B0-----:R-:W-:Y:S05]  /*0d50*/  @P0 BRA `(.L_x_14) ;  /* 0x0000000000080947 */ /* 0x001fea0003800000 */
[----:B------:R-:W0:Y:S02]  /*0d60*/  SYNCS.PHASECHK.TRANS64.TRYWAIT P0, [R8+URZ], R4 ;  /* 0x00000004080075a7 */ /* 0x000e2400080011ff */
[----:B0-----:R-:W-:Y:S05]  /*0d70*/  @!P0 BRA `(.L_x_15) ;  /* 0x000000cc00648947 */ /* 0x001fea0003800000 */
.L_x_14:
[----:B------:R-:W1:Y:S01]  /*0d80*/  LDS R10, [R2+0xe8] ;  /* 0x0000e800020a7984 */ /* 0x000e620000000800 */
[----:B0-----:R-:W-:Y:S01]  /*0d90*/  IMAD.MOV.U32 R5, RZ, RZ, 0xffff ;  /* 0x0000ffffff057424 */ /* 0x001fe200078e00ff */
[----:B------:R-:W-:Y:S01]  /*0da0*/  PRMT R8, R13, 0x654, R8 ;  /* 0x000006540d087816 */ /* 0x000fe20000000008 */
[----:B------:R-:W-:Y:S02]  /*0db0*/  IMAD.MOV.U32 R4, RZ, RZ, 0x1 ;  /* 0x00000001ff047424 */ /* 0x000fe400078e00ff */
[C---:B-1----:R-:W-:Y:S01]  /*0dc0*/  IMAD.SHL.U32 R11, R10.reuse, 0x20, RZ ;  /* 0x000000200a0b7824 */ /* 0x042fe200078e00ff */
[----:B------:R-:W-:Y:S01]  /*0dd0*/  SHF.L.U32 R5, R5, R10, RZ ;  /* 0x0000000a05057219 */ /* 0x000fe200000006ff */
[----:B------:R-:W-:-:S03]  /*0de0*/  VIADD R9, R10, 0x10 ;  /* 0x000000100a097836 */ /* 0x000fc60000000000 */
[----:B------:R1:W-:Y:S02]  /*0df0*/  STS [R2+0xe8], R11 ;  /* 0x0000e80b02007388 */ /* 0x0003e40000000800 */
[----:B------:R-:W-:Y:S02]  /*0e00*/  SHF.L.U32 R10, R4, R9, RZ ;  /* 0x00000009040a7219 */ /* 0x000fe400000006ff */
[----:B------:R-:W-:Y:S02]  /*0e10*/  MOV R9, 0x50 ;  /* 0x0000005000097802 */ /* 0x000fe40000000f00 */
[----:B------:R-:W-:Y:S02]  /*0e20*/  LOP3.LUT R5, R10, R5, RZ, 0xfc, !PT ;  /* 0x000000050a057212 */ /* 0x000fe400078efcff */
[----:B------:R-:W-:-:S05]  /*0e30*/  LEA R6, R6, R9, 0x18 ;  /* 0x0000000906067211 */ /* 0x000fca00078ec0ff */
[----:B------:R1:W-:Y:S01]  /*0e40*/  ATOMS.OR RZ, [R6], R5 ;  /* 0x0000000506ff738c */ /* 0x0003e20003000000 */
[----:B------:R1:W-:Y:S03]  /*0e50*/  SYNCS.ARRIVE.TRANS64.RED.A1T0 RZ, [R8+URZ], RZ ;  /* 0x000000ff08ff79a7 */ /* 0x0003e600081004ff */
[----:B------:R1:W-:Y:S01]  /*0e60*/  ATOMS.XOR RZ, [R7], R4 ;  /* 0x0000000407ff738c */ /* 0x0003e20003800000 */
[----:B------:R-:W-:Y:S05]  /*0e70*/  BRA `(.L_x_13) ;  /* 0x0000000000107947 */ /* 0x000fea0003800000 */
.L_x_6:
[----:B------:R-:W-:Y:S02]  /*0e80*/  MOV R5, 0xffffffff ;  /* 0xffffffff00057802 */ /* 0x000fe40000000f00 */
[----:B------:R-:W-:-:S03]  /*0e90*/  MOV R4, 0xec0 ;  /* 0x00000ec000047802 */ /* 0x000fc60000000f00 */
[----:B------:R0:W-:Y:S04]  /*0ea0*/  STS [R2+0xe8], R5 ;  /* 0x0000e80502007388 */ /* 0x0001e80000000800 */
[----:B0-----:R-:W-:Y:S05]  /*0eb0*/  CALL.REL.NOINC `($__internal_1_$__cuda_sm10x_tcgen05_guardrail_trap_phase_invalid_during_alloc) ;  /* 0x000000dc00407944 */ /* 0x001fea0003c00000 */
.L_x_13:
[----:B------:R-:W-:Y:S05]  /*0ec0*/  WARPSYNC.ALL ;  /* 0x0000000000007948 */ /* 0x000fea0003800000 */
[----:B------:R-:W-:Y:S01]  /*0ed0*/  NOP ;  /* 0x0000000000007918 */ /* 0x000fe20000000000 */
.L_x_5:
[----:B0-----:R-:W0:Y:S08]  /*0ee0*/  S2UR UR4, SR_CgaCtaId ;  /* 0x00000000000479c3 */ /* 0x001e300000008800 */
[----:B-1234-:R-:W-:Y:S01]  /*0ef0*/  BAR.SYNC.DEFER_BLOCKING 0x1, 0x180 ;  /* 0x0046000000007b1d */ /* 0x01efe20000010000 */
[----:B------:R-:W-:Y:S02]  /*0f00*/  MOV R4, 0x400 ;  /* 0x0000040000047802 */ /* 0x000fe40000000f00 */
[----:B------:R-:W-:Y:S01]  /*0f10*/  ISETP.NE.AND P0, PT, R3, 0x9, PT ;  /* 0x000000090300780c */ /* 0x000fe20003f05270 */
[----:B0-----:R-:W-:-:S02]  /*0f20*/  IMAD.U32 R2, RZ, RZ, UR4 ;  /* 0x00000004ff027e24 */ /* 0x001fc4000f8e00ff */
[----:B------:R-:W0:Y:S03]  /*0f30*/  LDCU UR4, c[0x0][0x36c] ;  /* 0x00006d80ff0477ac */ /* 0x000e260008000800 */
[----:B------:R-:W-:Y:S01]  /*0f40*/  LEA R4, R2, R4, 0x18 ;  /* 0x0000000402047211 */ /* 0x000fe200078ec0ff */
[----:B------:R1:W-:Y:S04]  /*0f50*/  STL [R1+0x10], R2 ;  /* 0x0000100201007387 */ /* 0x0003e80000100800 */
[----:B------:R1:W2:Y:S01]  /*0f60*/  LDS R2, [R4+0xe8] ;  /* 0x0000e80004027984 */ /* 0x0002a20000000800 */
[----:B------:R-:W-:Y:S01]  /*0f70*/  NOP ;  /* 0x0000000000007918 */ /* 0x000fe20000000000 */
[----:B0-----:R-:W-:-:S09]  /*0f80*/  UISETP.EQ.U32.AND UP0, UPT, UR4, 0x1, UPT ;  /* 0x000000010400788c */ /* 0x001fd2000bf02070 */
[----:B------:R-:W-:Y:S05]  /*0f90*/  BRA.U !UP0, `(.L_x_16) ;  /* 0x0000000108087547 */ /* 0x000fea000b800000 */
[----:B------:R-:W-:Y:S01]  /*0fa0*/  UCGABAR_ARV ;  /* 0x00000000000079c7 */ /* 0x000fe20008000000 */
[----:B------:R-:W-:Y:S05]  /*0fb0*/  BRA `(.L_x_17) ;  /* 0x0000000000047947 */ /* 0x000fea0003800000 */
.L_x_16:
[----:B------:R-:W-:Y:S01]  /*0fc0*/  NOP ;  /* 0x0000000000007918 */ /* 0x000fe20000000000 */
.L_x_17:
[----:B------:R-:W-:Y:S01]  /*0fd0*/  R2UR UR4, R4 ;  /* 0x00000000040472ca */ /* 0x000fe200000e0000 */
[----:B------:R-:W0:Y:S08]  /*0fe0*/  S2UR UR17, SR_CTAID.Y ;  /* 0x00000000001179c3 */ /* 0x000e300000002600 */
[----:B------:R-:W3:Y:S04]  /*0ff0*/  S2UR UR14, SR_CTAID.Z ;  /* 0x00000000000e79c3 */ /* 0x000ee80000002700 */
[----:B------:R-:W-:-:S04]  /*1000*/  UIADD3 UR4, UPT, UPT, UR4, 0x18f, URZ ;  /* 0x0000018f04047890 */ /* 0x000fc8000fffe0ff */
[----:B------:R-:W-:Y:S02]  /*1010*/  ULOP3.LUT UR15, UR4, 0xfffffd80, URZ, 0xc0, !UPT ;  /* 0xfffffd80040f7892 */ /* 0x000fe4000f8ec0ff */
[----:B------:R-:W-:Y:S02]  /*1020*/  USHF.R.U32.HI UR4, URZ, 0x4, UR4 ;  /* 0x00000004ff047899 */ /* 0x000fe40008011604 */
[----:B------:R-:W-:Y:S02]  /*1030*/  UIADD3 UR5, UPT, UPT, UR15, 0x10000, URZ ;  /* 0x000100000f057890 */ /* 0x000fe4000fffe0ff */
[----:B------:R-:W-:Y:S02]  /*1040*/  UIADD3 UR73, UPT, UPT, UR15, 0x20000, URZ ;  /* 0x000200000f497890 */ /* 0x000fe4000fffe0ff */
[----:B------:R-:W-:Y:S02]  /*1050*/  USHF.R.U32.HI UR5, URZ, 0x4, UR5 ;  /* 0x00000004ff057899 */ /* 0x000fe40008011605 */
[----:B------:R-:W-:-:S02]  /*1060*/  ULOP3.LUT UR4, UR4, 0x3fd8, URZ, 0xc0, !UPT ;  /* 0x00003fd804047892 */ /* 0x000fc4000f8ec0ff */
[----:B------:R-:W-:Y:S02]  /*1070*/  USHF.R.U32.HI UR73, URZ, 0x4, UR73 ;  /* 0x00000004ff497899 */ /* 0x000fe40008011649 */
[----:B------:R-:W-:Y:S02]  /*1080*/  ULOP3.LUT UR5, UR5, 0x3fd8, URZ, 0xc0, !UPT ;  /* 0x00003fd805057892 */ /* 0x000fe4000f8ec0ff */
[----:B------:R-:W-:Y:S02]  /*1090*/  ULOP3.LUT UR71, UR4, 0x10000, URZ, 0xfc, !UPT ;  /* 0x0001000004477892 */ /* 0x000fe4000f8efcff */
[----:B------:R-:W-:Y:S02]  /*10a0*/  ULOP3.LUT UR73, UR73, 0x3fd8, URZ, 0xc0, !UPT ;  /* 0x00003fd849497892 */ /* 0x000fe4000f8ec0ff */
[----:B------:R-:W-:Y:S01]  /*10b0*/  ULOP3.LUT UR72, UR5, 0x10000, URZ, 0xfc, !UPT ;  /* 0x0001000005487892 */ /* 0x000fe2000f8efcff */
[----:B0--3--:R-:W-:Y:S05]  /*10c0*/  BRA.U !UP0, `(.L_x_18) ;  /* 0x00000001080c7547 */ /* 0x009fea000b800000 */
[----:B------:R-:W-:Y:S01]  /*10d0*/  UCGABAR_WAIT ;  /* 0x0000000000007dc7 */ /* 0x000fe20008000000 */
[----:B------:R-:W-:Y:S01]  /*10e0*/  CCTL.IVALL ;  /* 0x00000000ff00798f */ /* 0x000fe20002000000 */
[----:B------:R-:W-:Y:S05]  /*10f0*/  BRA `(.L_x_19) ;  /* 0x0000000000047947 */ /* 0x000fea0003800000 */
.L_x_18:
[----:B------:R-:W-:Y:S06]  /*1100*/  BAR.SYNC.DEFER_BLOCKING 0x0 ;  /* 0x0000000000007b1d */ /* 0x000fec0000010000 */
.L_x_19:
[----:B------:R-:W-:Y:S05]  /*1110*/  @P0 BRA `(.L_x_20) ;  /* 0x00000014008c0947 */ /* 0x000fea0003800000 */
[----:B------:R-:W-:-:S08]  /*1120*/  NOP ;  /* 0x0000000000007918 */ /* 0x000fd00000000000 */
[----:B------:R-:W0:-:S00]  /*1130*/  USETMAXREG.DEALLOC.CTAPOOL 0x20 ;  /* 0x00000020000079c8 */ /* 0x000e0000080e0500 */
[----:B------:R-:W3:Y:S01]  /*1140*/  LDCU UR9, c[0x0][0x44c] ;  /* 0x00008980ff0977ac */ /* 0x000ee20008000800 */
[----:B0-----:R-:W0:Y:S01]  /*1150*/  S2R R8, SR_CTAID.Y ;  /* 0x0000000000087919 */ /* 0x001e220000002600 */
[----:B------:R-:W4:Y:S01]  /*1160*/  LDCU UR10, c[0x0][0x50c] ;  /* 0x0000a180ff0a77ac */ /* 0x000f220008000800 */
[----:B------:R-:W5:Y:S01]  /*1170*/  LDCU UR16, c[0x0][0x5d0] ;  /* 0x0000ba00ff1077ac */ /* 0x000f620008000800 */
[----:B------:R-:W1:Y:S01]  /*1180*/  LDCU UR8, c[0x0][0x500] ;  /* 0x0000a000ff0877ac */ /* 0x000e620008000800 */
[----:B------:R-:W2:Y:S01]  /*1190*/  LDCU.64 UR40, c[0x0][0x348] ;  /* 0x00006900ff2877ac */ /* 0x000ea20008000a00 */
[----:B---3--:R-:W-:Y:S01]  /*11a0*/  IMAD.U32 R9, RZ, RZ, UR9 ;  /* 0x00000009ff097e24 */ /* 0x008fe2000f8e00ff */
[----:B------:R-:W-:Y:S01]  /*11b0*/  ULOP3.LUT UR5, UR17, UR9, URZ, 0x3c, !UPT ;  /* 0x0000000911057292 */ /* 0x000fe2000f8e3cff */
[----:B----4-:R-:W-:Y:S01]  /*11c0*/  MOV R7, UR10 ;  /* 0x0000000a00077c02 */ /* 0x010fe20008000f00 */
[----:B------:R-:W-:Y:S02]  /*11d0*/  ULOP3.LUT UR4, UR17, UR10, URZ, 0x3c, !UPT ;  /* 0x0000000a11047292 */ /* 0x000fe4000f8e3cff */
[----:B------:R-:W-:Y:S01]  /*11e0*/  IABS R9, R9 ;  /* 0x0000000900097213 */ /* 0x000fe20000000000 */
[----:B------:R-:W-:Y:S01]  /*11f0*/  UISETP.GE.AND UP1, UPT, UR5, URZ, UPT ;  /* 0x000000ff0500728c */ /* 0x000fe2000bf26270 */
[----:B------:R-:W-:Y:S01]  /*1200*/  IABS R7, R7 ;  /* 0x0000000700077213 */ /* 0x000fe20000000000 */
[----:B------:R-:W-:Y:S01]  /*1210*/  UISETP.NE.AND UP2, UPT, UR9, URZ, UPT ;  /* 0x000000ff0900728c */ /* 0x000fe2000bf45270 */
[----:B------:R-:W3:Y:S01]  /*1220*/  I2F.RP R5, R9 ;  /* 0x0000000900057306 */ /* 0x000ee20000209400 */
[----:B-----5:R-:W-:Y:S01]  /*1230*/  MOV R6, UR16 ;  /* 0x0000001000067c02 */ /* 0x020fe20008000f00 */
[----:B-1----:R-:W-:-:S02]  /*1240*/  UIADD3 UR6, UPT, UPT, -UR8, URZ, URZ ;  /* 0x000000ff08067290 */ /* 0x002fc4000fffe1ff */
[----:B------:R-:W-:Y:S01]  /*1250*/  UISETP.GE.AND UP0, UPT, UR4, URZ, UPT ;  /* 0x000000ff0400728c */ /* 0x000fe2000bf06270 */
[----:B------:R-:W-:Y:S01]  /*1260*/  IABS R6, R6 ;  /* 0x0000000600067213 */ /* 0x000fe20000000000 */
[----:B------:R-:W-:Y:S01]  /*1270*/  UIADD3 UR7, UPT, UPT, UR8, -0x1, URZ ;  /* 0xffffffff08077890 */ /* 0x000fe2000fffe0ff */
[----:B0-----:R-:W-:Y:S01]  /*1280*/  IABS R8, R8 ;  /* 0x0000000800087213 */ /* 0x001fe20000000000 */
[----:B------:R-:W0:Y:S01]  /*1290*/  I2F.RP R14, R7 ;  /* 0x00000007000e7306 */ /* 0x000e220000209400 */
[----:B------:R-:W-:Y:S02]  /*12a0*/  USHF.R.S32.HI UR4, URZ, 0x1f, UR6 ;  /* 0x0000001fff047899 */ /* 0x000fe40008011406 */
[----:B------:R-:W-:Y:S02]  /*12b0*/  ULOP3.LUT UR5, UR17, UR16, URZ, 0x3c, !UPT ;  /* 0x0000001011057292 */ /* 0x000fe4000f8e3cff */
[----:B------:R-:W-:Y:S02]  /*12c0*/  USHF.R.S32.HI UR39, URZ, 0x1f, UR7 ;  /* 0x0000001fff277899 */ /* 0x000fe40008011407 */
[----:B------:R-:W-:Y:S01]  /*12d0*/  ULEA.HI UR4, UR4, -UR8, URZ, 0x7 ;  /* 0x8000000804047291 */ /* 0x000fe2000f8f38ff */
[----:B---3--:R-:W1:Y:S01]  /*12e0*/  MUFU.RCP R5, R5 ;  /* 0x0000000500057308 */ /* 0x008e620000001000 */
[----:B------:R-:W-:-:S02]  /*12f0*/  ULEA.HI UR39, UR39, UR7, URZ, 0x7 ;  /* 0x0000000727277291 */ /* 0x000fc4000f8f38ff */
[----:B------:R-:W-:Y:S02]  /*1300*/  USHF.R.S32.HI UR4, URZ, 0x7, UR4 ;  /* 0x00000007ff047899 */ /* 0x000fe40008011404 */
[----:B------:R-:W-:Y:S02]  /*1310*/  UISETP.NE.AND UP3, UPT, UR16, URZ, UPT ;  /* 0x000000ff1000728c */ /* 0x000fe4000bf65270 */
[----:B------:R-:W-:Y:S01]  /*1320*/  ULEA.HI.SX32 UR39, UR39, 0x1, 0x19 ;  /* 0x0000000127277891 */ /* 0x000fe2000f8fcaff */
[----:B0-----:R-:W0:Y:S01]  /*1330*/  MUFU.RCP R11, R14 ;  /* 0x0000000e000b7308 */ /* 0x001e220000001000 */
[----:B------:R-:W-:Y:S02]  /*1340*/  UIADD3 UR4, UPT, UPT, -UR4, URZ, URZ ;  /* 0x000000ff04047290 */ /* 0x000fe4000fffe1ff */
[----:B------:R-:W-:Y:S02]  /*1350*/  ULOP3.LUT UR11, UR42, 0x1fffffe, UR12, 0xf8, !UPT ;  /* 0x01fffffe2a0b7892 */ /* 0x000fe4000f8ef80c */
[----:B------:R-:W-:-:S02]  /*1360*/  USHF.L.U32 UR35, UR42, 0x6, URZ ;  /* 0x000000062a237899 */ /* 0x000fc400080006ff */
[----:B------:R-:W-:Y:S01]  /*1370*/  USHF.L.U32 UR11, UR11, 0x7, URZ ;  /* 0x000000070b0b7899 */ /* 0x000fe200080006ff */
[----:B------:R-:W-:Y:S01]  /*1380*/  I2F.RP R10, R6 ;  /* 0x00000006000a7306 */ /* 0x000fe20000209400 */
[----:B-1----:R-:W-:-:S07]  /*1390*/  VIADD R12, R5, 0xffffffe ;  /* 0x0ffffffe050c7836 */ /* 0x002fce0000000000 */
[----:B------:R-:W1:Y:S01]  /*13a0*/  F2I.FTZ.U32.TRUNC.NTZ R13, R12 ;  /* 0x0000000c000d7305 */ /* 0x000e62000021f000 */
[----:B0-----:R-:W-:-:S07]  /*13b0*/  VIADD R11, R11, 0xffffffe ;  /* 0x0ffffffe0b0b7836 */ /* 0x001fce0000000000 */
[----:B------:R-:W0:Y:S01]  /*13c0*/  F2I.FTZ.U32.TRUNC.NTZ R11, R11 ;  /* 0x0000000b000b7305 */ /* 0x000e22000021f000 */
[----:B-1----:R-:W-:Y:S01]  /*13d0*/  IADD3 R5, PT, PT, RZ, -R13, RZ ;  /* 0x8000000dff057210 */ /* 0x002fe20007ffe0ff */
[----:B------:R-:W-:-:S04]  /*13e0*/  IMAD.MOV.U32 R12, RZ, RZ, RZ ;  /* 0x000000ffff0c7224 */ /* 0x000fc800078e00ff */
[----:B------:R-:W-:-:S04]  /*13f0*/  IMAD R5, R5, R9, RZ ;  /* 0x0000000905057224 */ /* 0x000fc800078e02ff */
[----:B------:R-:W-:Y:S01]  /*1400*/  IMAD.HI.U32 R5, R13, R5, R12 ;  /* 0x000000050d057227 */ /* 0x000fe200078e000c */
[----:B0-----:R-:W-:Y:S01]  /*1410*/  IADD3 R13, PT, PT, RZ, -R11, RZ ;  /* 0x8000000bff0d7210 */ /* 0x001fe20007ffe0ff */
[----:B------:R0:W1:Y:S04]  /*1420*/  MUFU.RCP R12, R10 ;  /* 0x0000000a000c7308 */ /* 0x0000680000001000 */
[----:B------:R-:W-:Y:S02]  /*1430*/  IMAD R13, R13, R7, RZ ;  /* 0x000000070d0d7224 */ /* 0x000fe400078e02ff */
[----:B0-----:R-:W-:Y:S01]  /*1440*/  IMAD.MOV.U32 R10, RZ, RZ, RZ ;  /* 0x000000ffff0a7224 */ /* 0x001fe200078e00ff */
[----:B-1----:R-:W-:Y:S01]  /*1450*/  IADD3 R14, PT, PT, R12, 0xffffffe, RZ ;  /* 0x0ffffffe0c0e7810 */ /* 0x002fe20007ffe0ff */
[----:B------:R-:W-:-:S03]  /*1460*/  IMAD.HI.U32 R12, R5, R8, RZ ;  /* 0x00000008050c7227 */ /* 0x000fc600078e00ff */
[----:B------:R-:W0:Y:S01]  /*1470*/  F2I.FTZ.U32.TRUNC.NTZ R15, R14 ;  /* 0x0000000e000f7305 */ /* 0x000e22000021f000 */
[----:B------:R-:W-:-:S04]  /*1480*/  IMAD.HI.U32 R11, R11, R13, R10 ;  /* 0x0000000d0b0b7227 */ /* 0x000fc800078e000a */
[----:B------:R-:W-:Y:S02]  /*1490*/  IMAD.MOV R10, RZ, RZ, -R12 ;  /* 0x000000ffff0a7224 */ /* 0x000fe400078e0a0c */
[----:B------:R-:W-:-:S04]  /*14a0*/  IMAD.HI.U32 R11, R11, R8, RZ ;  /* 0x000000080b0b7227 */ /* 0x000fc800078e00ff */
[----:B------:R-:W-:Y:S01]  /*14b0*/  IMAD R10, R9, R10, R8 ;  /* 0x0000000a090a7224 */ /* 0x000fe200078e0208 */
[----:B0-----:R-:W-:Y:S01]  /*14c0*/  IADD3 R5, PT, PT, RZ, -R15, RZ ;  /* 0x8000000fff057210 */ /* 0x001fe20007ffe0ff */
[----:B------:R-:W-:-:S03]  /*14d0*/  IMAD.MOV.U32 R14, RZ, RZ, RZ ;  /* 0x000000ffff0e7224 */ /* 0x000fc600078e00ff */
[----:B------:R-:W-:Y:S01]  /*14e0*/  ISETP.GT.U32.AND P2, PT, R9, R10, PT ;  /* 0x0000000a0900720c */ /* 0x000fe20003f44070 */
[----:B------:R-:W-:-:S04]  /*14f0*/  IMAD R5, R5, R6, RZ ;  /* 0x0000000605057224 */ /* 0x000fc800078e02ff */
[----:B------:R-:W-:-:S08]  /*1500*/  IMAD.HI.U32 R5, R15, R5, R14 ;  /* 0x000000050f057227 */ /* 0x000fd000078e000e */
[-C--:B------:R-:W-:Y:S02]  /*1510*/  @!P2 IADD3 R10, PT, PT, R10, -R9.reuse, RZ ;  /* 0x800000090a0aa210 */ /* 0x080fe40007ffe0ff */
[----:B------:R-:W-:Y:S02]  /*1520*/  @!P2 IADD3 R12, PT, PT, R12, 0x1, RZ ;  /* 0x000000010c0ca810 */ /* 0x000fe40007ffe0ff */
[----:B------:R-:W-:Y:S01]  /*1530*/  ISETP.GE.U32.AND P3, PT, R10, R9, PT ;  /* 0x000000090a00720c */ /* 0x000fe20003f66070 */
[----:B------:R-:W-:Y:S02]  /*1540*/  IMAD.MOV R10, RZ, RZ, -R11 ;  /* 0x000000ffff0a7224 */ /* 0x000fe400078e0a0b */
[----:B------:R-:W-:-:S04]  /*1550*/  IMAD.HI.U32 R9, R5, R8, RZ ;  /* 0x0000000805097227 */ /* 0x000fc800078e00ff */
[----:B------:R-:W-:Y:S01]  /*1560*/  IMAD R10, R7, R10, R8 ;  /* 0x0000000a070a7224 */ /* 0x000fe200078e0208 */
[----:B------:R-:W-:-:S04]  /*1570*/  IADD3 R5, PT, PT, -R9, RZ, RZ ;  /* 0x000000ff09057210 */ /* 0x000fc80007ffe1ff */
[----:B------:R-:W-:Y:S01]  /*1580*/  ISETP.GT.U32.AND P1, PT, R7, R10, PT ;  /* 0x0000000a0700720c */ /* 0x000fe20003f24070 */
[----:B------:R-:W-:Y:S02]  /*1590*/  IMAD R5, R6, R5, R8 ;  /* 0x0000000506057224 */ /* 0x000fe400078e0208 */
[----:B------:R-:W-:-:S03]  /*15a0*/  @P3 VIADD R12, R12, 0x1 ;  /* 0x000000010c0c3836 */ /* 0x000fc60000000000 */
[----:B------:R-:W-:Y:S02]  /*15b0*/  ISETP.GT.U32.AND P0, PT, R6, R5, PT ;  /* 0x000000050600720c */ /* 0x000fe40003f04070 */
[----:B------:R-:W-:-:S05]  /*15c0*/  R2UR UR13, R12 ;  /* 0x000000000c0d72ca */ /* 0x000fca00000e0000 */
[----:B------:R-:W-:Y:S02]  /*15d0*/  @!P1 IMAD.IADD R10, R10, 0x1, -R7 ;  /* 0x000000010a0a9824 */ /* 0x000fe400078e0a07 */
[----:B------:R-:W-:-:S03]  /*15e0*/  @!P1 VIADD R11, R11, 0x1 ;  /* 0x000000010b0b9836 */ /* 0x000fc60000000000 */
[----:B------:R-:W-:Y:S01]  /*15f0*/  ISETP.GE.U32.AND P2, PT, R10, R7, PT ;  /* 0x000000070a00720c */ /* 0x000fe20003f46070 */
[----:B------:R-:W-:Y:S01]  /*1600*/  @!P0 VIADD R9, R9, 0x1 ;  /* 0x0000000109098836 */ /* 0x000fe20000000000 */
[-C--:B------:R-:W-:Y:S01]  /*1610*/  @!P0 IADD3 R5, PT, PT, R5, -R6.reuse, RZ ;  /* 0x8000000605058210 */ /* 0x080fe20007ffe0ff */
[----:B------:R-:W-:Y:S02]  /*1620*/  @!UP1 UIADD3 UR13, UPT, UPT, -UR13, URZ, URZ ;  /* 0x000000ff0d0d9290 */ /* 0x000fe4000fffe1ff */
[----:B------:R-:W-:Y:S01]  /*1630*/  UISETP.NE.AND UP1, UPT, UR10, URZ, UPT ;  /* 0x000000ff0a00728c */ /* 0x000fe2000bf25270 */
[----:B------:R-:W-:Y:S01]  /*1640*/  ISETP.GE.U32.AND P1, PT, R5, R6, PT ;  /* 0x000000060500720c */ /* 0x000fe20003f26070 */
[----:B------:R-:W-:Y:S01]  /*1650*/  @!UP2 ULOP3.LUT UR13, URZ, UR9, URZ, 0x33, !UPT ;  /* 0x00000009ff0da292 */ /* 0x000fe2000f8e33ff */
[----:B------:R-:W-:Y:S01]  /*1660*/  IMAD.MOV.U32 R6, RZ, RZ, 0x1 ;  /* 0x00000001ff067424 */ /* 0x000fe200078e00ff */
[----:B------:R-:W-:Y:S02]  /*1670*/  UISETP.GT.AND UP2, UPT, UR8, URZ, UPT ;  /* 0x000000ff0800728c */ /* 0x000fe4000bf44270 */
[----:B------:R-:W-:-:S02]  /*1680*/  UIADD3 UR12, UPT, UPT, -UR13, URZ, URZ ;  /* 0x000000ff0d0c7290 */ /* 0x000fc4000fffe1ff */
[----:B------:R-:W-:Y:S02]  /*1690*/  @P2 IADD3 R11, PT, PT, R11, 0x1, RZ ;  /* 0x000000010b0b2810 */ /* 0x000fe40007ffe0ff */
[----:B------:R-:W-:Y:S02]  /*16a0*/  UIMAD UR12, UR9, UR12, UR17 ;  /* 0x0000000c090c72a4 */ /* 0x000fe4000f8e0211 */
[----:B------:R-:W-:Y:S02]  /*16b0*/  R2UR UR36, R11 ;  /* 0x000000000b2472ca */ /* 0x000fe400000e0000 */
[----:B------:R-:W-:Y:S01]  /*16c0*/  @P1 IADD3 R9, PT, PT, R9, 0x1, RZ ;  /* 0x0000000109091810 */ /* 0x000fe20007ffe0ff */
[----:B------:R-:W-:Y:S01]  /*16d0*/  @!UP2 UMOV UR39, UR4 ;  /* 0x000000040027ac82 */ /* 0x000fe20008000000 */
[----:B------:R-:W-:Y:S02]  /*16e0*/  UISETP.NE.AND UP2, UPT, UR42, URZ, UPT ;  /* 0x000000ff2a00728c */ /* 0x000fe4000bf45270 */
[----:B------:R-:W-:Y:S01]  /*16f0*/  R2UR UR28, R9 ;  /* 0x00000000091c72ca */ /* 0x000fe200000e0000 */
[----:B------:R-:W-:-:S06]  /*1700*/  UMOV UR4, URZ ;  /* 0x000000ff00047c82 */ /* 0x000fcc0008000000 */
[----:B------:R-:W-:Y:S02]  /*1710*/  @!UP0 UIADD3 UR36, UPT, UPT, -UR36, URZ, URZ ;  /* 0x000000ff24248290 */ /* 0x000fe4000fffe1ff */
[----:B------:R-:W-:Y:S02]  /*1720*/  UISETP.GE.AND UP0, UPT, UR5, URZ, UPT ;  /* 0x000000ff0500728c */ /* 0x000fe4000bf06270 */
[----:B------:R-:W-:Y:S02]  /*1730*/  @!UP1 ULOP3.LUT UR36, URZ, UR10, URZ, 0x33, !UPT ;  /* 0x0000000aff249292 */ /* 0x000fe4000f8e33ff */
[----:B--2---:R-:W-:Y:S01]  /*1740*/  UIADD3 UR24, UP1, UPT, UR40, 0x40, URZ ;  /* 0x0000004028187890 */ /* 0x004fe2000ff3e0ff */
[----:B------:R-:W-:-:S03]  /*1750*/  UMOV UR10, URZ ;  /* 0x000000ff000a7c82 */ /* 0x000fc60008000000 */
[----:B------:R-:W-:Y:S02]  /*1760*/  UIADD3.X UR25, UPT, UPT, URZ, UR41, URZ, UP1, !UPT ;  /* 0x00000029ff197290 */ /* 0x000fe40008ffe4ff */
[----:B------:R-:W-:Y:S02]  /*1770*/  UIADD3 UR6, UP1, UPT, UR40, 0x40, URZ ;  /* 0x0000004028067890 */ /* 0x000fe4000ff3e0ff */
[----:B------:R-:W-:Y:S02]  /*1780*/  @!UP0 UIADD3 UR28, UPT, UPT, -UR28, URZ, URZ ;  /* 0x000000ff1c1c8290 */ /* 0x000fe4000fffe1ff */
[----:B------:R-:W-:Y:S02]  /*1790*/  UPLOP3.LUT UP0, UPT, UPT, UPT, UPT, 0x80, 0x8 ;  /* 0x000000000008789c */ /* 0x000fe40003f0f070 */
[----:B------:R-:W-:Y:S02]  /*17a0*/  UIADD3.X UR7, UPT, UPT, URZ, UR41, URZ, UP1, !UPT ;  /* 0x00000029ff077290 */ /* 0x000fe40008ffe4ff */
[----:B------:R-:W-:-:S12]  /*17b0*/  @!UP3 ULOP3.LUT UR28, URZ, UR16, URZ, 0x33, !UPT ;  /* 0x00000010ff1cb292 */ /* 0x000fd8000f8e33ff */
.L_x_23:
[----:B------:R-:W-:Y:S01]  /*17c0*/  R2UR UR9, R4 ;  /* 0x00000000040972ca */ /* 0x000fe200000e0000 */
[----:B------:R-:W-:Y:S01]  /*17d0*/  UPLOP3.LUT UP1, UPT, UPT, UPT, UP0, 0x80, 0x8 ;  /* 0x000000000008789c */ /* 0x000fe20003f2f000 */
[----:B------:R-:W-:-:S11]  /*17e0*/  SHF.L.U32 R8, R6, 0x1f, RZ ;  /* 0x0000001f06087819 */ /* 0x000fd600000006ff */
[----:B------:R-:W-:-:S09]  /*17f0*/  ULEA UR9, UR4, UR9, 0x3 ;  /* 0x0000000904097291 */ /* 0x000fd2000f8e18ff */
[----:B0-----:R-:W0:Y:S02]  /*1800*/  SYNCS.PHASECHK.TRANS64.TRYWAIT P0, [UR9+0x10], R8 ;  /* 0x00001008ff0075a7 */ /* 0x001e240008001109 */
[----:B01----:R-:W-:Y:S05]  /*1810*/  @!P0 BRA `(.L_x_21) ;  /* 0x000000c000d48947 */ /* 0x003fea0003800000 */
.L_x_144:
[----:B------:R-:W-:Y:S05]  /*1820*/  BRA.U UP2, `(.L_x_22) ;  /* 0x00000001020c7547 */ /* 0x000fea000b800000 */
[----:B------:R-:W-:-:S13]  /*1830*/  ELECT P0, URZ, PT ;  /* 0x0000000000ff782f */ /* 0x000fda0003800000 */
[----:B0-----:R-:W-:-:S04]  /*1840*/  @P0 MOV R5, 0x10000 ;  /* 0x0001000000050802 */ /* 0x001fc80000000f00 */
[----:B------:R1:W-:Y:S03]  /*1850*/  @P0 SYNCS.ARRIVE.TRANS64 RZ, [UR9], R5 ;  /* 0x00000005ffff09a7 */ /* 0x0003e60008000009 */
.L_x_22:
[----:B------:R-:W-:Y:S02]  /*1860*/  ULEA UR8, UR4, UR15, 0xf ;  /* 0x0000000f04087291 */ /* 0x000fe4000f8e78ff */
[----:B------:R-:W-:Y:S02]  /*1870*/  ULOP3.LUT UR9, UR9, 0xfefffff8, URZ, 0xc0, !UPT ;  /* 0xfefffff809097892 */ /* 0x000fe4000f8ec0ff */
[----:B------:R-:W-:Y:S02]  /*1880*/  UIADD3 UR18, UPT, UPT, UR10, 0x40, URZ ;  /* 0x000000400a127890 */ /* 0x000fe4000fffe0ff */
[----:B------:R-:W-:Y:S01]  /*1890*/  UIADD3 UR16, UPT, UPT, UR8, 0x4000, URZ ;  /* 0x0000400008107890 */ /* 0x000fe2000fffe0ff */
[----:B------:R-:W-:Y:S01]  /*18a0*/  UMOV UR19, UR11 ;  /* 0x0000000b00137c82 */ /* 0x000fe20008000000 */
[----:B------:R-:W-:Y:S01]  /*18b0*/  UMOV UR20, UR12 ;  /* 0x0000000c00147c82 */ /* 0x000fe20008000000 */
[----:B------:R-:W-:Y:S01]  /*18c0*/  UMOV UR21, UR13 ;  /* 0x0000000d00157c82 */ /* 0x000fe20008000000 */
[----:B------:R-:W-:Y:S01]  /*18d0*/  UMOV UR22, UR14 ;  /* 0x0000000e00167c82 */ /* 0x000fe20008000000 */
[----:B------:R-:W-:Y:S01]  /*18e0*/  UMOV UR17, UR9 ;  /* 0x0000000900117c82 */ /* 0x000fe20008000000 */
[----:B------:R2:W-:Y:S01]  /*18f0*/  UTMALDG.5D.2CTA [UR8], [UR24], desc[URZ] ;  /* 0x0000ff08180075b4 */ /* 0x0005e20008221000 */
[----:B------:R-:W-:-:S04]  /*1900*/  UIADD3 UR4, UPT, UPT, UR4, 0x1, URZ ;  /* 0x0000000104047890 */ /* 0x000fc8000fffe0ff */
[----:B------:R-:W-:Y:S01]  /*1910*/  UISETP.NE.AND UP0, UPT, UR4, 0x2, UPT ;  /* 0x000000020400788c */ /* 0x000fe2000bf05270 */
[----:B------:R3:W-:Y:S03]  /*1920*/  UTMALDG.5D.2CTA [UR16], [UR6], desc[URZ] ;  /* 0x0000ff10060075b4 */ /* 0x0007e60008221000 */
[----:B------:R-:W-:Y:S02]  /*1930*/  USEL UR5, URZ, 0x1, UP0 ;  /* 0x00000001ff057887 */ /* 0x000fe40008000000 */
[----:B------:R-:W-:Y:S02]  /*1940*/  USEL UR4, UR4, URZ, UP0 ;  /* 0x000000ff04047287 */ /* 0x000fe40008000000 */
[----:B------:R-:W-:Y:S02]  /*1950*/  UPLOP3.LUT UP0, UPT, UPT, UPT, UPT, 0x40, 0x4 ;  /* 0x000000000004789c */ /* 0x000fe40003f0e870 */
[----:B------:R-:W-:Y:S01]  /*1960*/  LOP3.LUT R6, R6, UR5, RZ, 0x3c, !PT ;  /* 0x0000000506067c12 */ /* 0x000fe2000f8e3cff */
[----:B--2---:R-:W-:Y:S01]  /*1970*/  UMOV UR10, 0x80 ;  /* 0x00000080000a7882 */ /* 0x004fe20000000000 */
[----:B---3--:R-:W-:Y:S07]  /*1980*/  BRA.U UP1, `(.L_x_23) ;  /* 0xfffffffd018c7547 */ /* 0x008fee000b83ffff */
[----:B------:R-:W2:Y:S01]  /*1990*/  S2UR UR7, SR_CgaCtaId ;  /* 0x00000000000779c3 */ /* 0x000ea20000008800 */
[----:B------:R-:W-:Y:S01]  /*19a0*/  UIADD3 UR18, UP2, UPT, UR40, 0x100, URZ ;  /* 0x0000010028127890 */ /* 0x000fe2000ff5e0ff */
[----:B01----:R-:W-:Y:S01]  /*19b0*/  HFMA2 R5, -RZ, RZ, 0, 5.9604644775390625e-08 ;  /* 0x00000001ff057431 */ /* 0x003fe200000001ff */
[----:B------:R-:W-:Y:S01]  /*19c0*/  UIADD3 UR16, UP1, UPT, UR40, 0x100, URZ ;  /* 0x0000010028107890 */ /* 0x000fe2000ff3e0ff */
[----:B------:R-:W-:Y:S01]  /*19d0*/  UMOV UR4, 0x400 ;  /* 0x0000040000047882 */ /* 0x000fe20000000000 */
[----:B------:R-:W-:Y:S02]  /*19e0*/  UIADD3.X UR19, UPT, UPT, URZ, UR41, URZ, UP2, !UPT ;  /* 0x00000029ff137290 */ /* 0x000fe400097fe4ff */
[----:B------:R-:W-:Y:S02]  /*19f0*/  UPLOP3.LUT UP0, UPT, UPT, UPT, UPT, 0x80, 0x8 ;  /* 0x000000000008789c */ /* 0x000fe40003f0f070 */
[----:B------:R-:W-:Y:S02]  /*1a00*/  UIADD3.X UR17, UPT, UPT, URZ, UR41, URZ, UP1, !UPT ;  /* 0x00000029ff117290 */ /* 0x000fe40008ffe4ff */
[----:B------:R-:W-:Y:S01]  /*1a10*/  UISETP.NE.AND UP2, UPT, UR42, URZ, UPT ;  /* 0x000000ff2a00728c */ /* 0x000fe2000bf45270 */
[----:B------:R-:W-:Y:S01]  /*1a20*/  UMOV UR6, URZ ;  /* 0x000000ff00067c82 */ /* 0x000fe20008000000 */
[----:B------:R-:W-:Y:S01]  /*1a30*/  UMOV UR34, URZ ;  /* 0x000000ff00227c82 */ /* 0x000fe20008000000 */
[----:B--2---:R-:W-:-:S12]  /*1a40*/  ULEA UR7, UR7, UR4, 0x18 ;  /* 0x0000000407077291 */ /* 0x004fd8000f8ec0ff */
.L_x_26:
[----:B------:R-:W-:Y:S01]  /*1a50*/  ULEA UR4, UR6, UR7, 0x3 ;  /* 0x0000000706047291 */ /* 0x000fe2000f8e18ff */
[----:B------:R-:W-:Y:S01]  /*1a60*/  SHF.L.U32 R6, R5, 0x1f, RZ ;  /* 0x0000001f05067819 */ /* 0x000fe200000006ff */
[----:B------:R-:W-:-:S07]  /*1a70*/  UPLOP3.LUT UP1, UPT, UPT, UPT, UP0, 0x80, 0x8 ;  /* 0x000000000008789c */ /* 0x000fce0003f2f000 */
[----:B0-----:R-:W0:Y:S02]  /*1a80*/  SYNCS.PHASECHK.TRANS64.TRYWAIT P0, [UR4+0x40], R6 ;  /* 0x00004006ff0075a7 */ /* 0x001e240008001104 */
[----:B01----:R-:W-:Y:S05]  /*1a90*/  @!P0 BRA `(.L_x_24) ;  /* 0x000000c000508947 */ /* 0x003fea0003800000 */
.L_x_146:
[----:B------:R-:W-:Y:S05]  /*1aa0*/  BRA.U UP2, `(.L_x_25) ;  /* 0x00000001020c7547 */ /* 0x000fea000b800000 */
[----:B------:R-:W-:-:S13]  /*1ab0*/  ELECT P0, URZ, PT ;  /* 0x0000000000ff782f */ /* 0x000fda0003800000 */
[----:B0-----:R-:W-:-:S04]  /*1ac0*/  @P0 MOV R4, 0x8000 ;  /* 0x0000800000040802 */ /* 0x001fc80000000f00 */
[----:B------:R1:W-:Y:S03]  /*1ad0*/  @P0 SYNCS.ARRIVE.TRANS64 RZ, [UR4+0x20], R4 ;  /* 0x00002004ffff09a7 */ /* 0x0003e60008000004 */
.L_x_25:
[----:B------:R-:W-:Y:S02]  /*1ae0*/  UIADD3 UR33, UPT, UPT, UR4, 0x20, URZ ;  /* 0x0000002004217890 */ /* 0x000fe4000fffe0ff */
[----:B------:R-:W-:Y:S02]  /*1af0*/  ULEA UR8, UR6, UR15, 0xe ;  /* 0x0000000f06087291 */ /* 0x000fe4000f8e70ff */
[----:B------:R-:W-:Y:S02]  /*1b00*/  ULOP3.LUT UR33, UR33, 0xfefffff8, URZ, 0xc0, !UPT ;  /* 0xfefffff821217892 */ /* 0x000fe4000f8ec0ff */
[----:B------:R-:W-:Y:S02]  /*1b10*/  UIADD3 UR32, UPT, UPT, UR8, 0x10000, URZ ;  /* 0x0001000008207890 */ /* 0x000fe4000fffe0ff */
[----:B------:R-:W-:Y:S02]  /*1b20*/  UIADD3 UR10, UPT, UPT, UR34, 0x40, URZ ;  /* 0x00000040220a7890 */ /* 0x000fe4000fffe0ff */
[----:B------:R-:W-:Y:S01]  /*1b30*/  UIADD3 UR8, UPT, UPT, UR8, 0x12000, URZ ;  /* 0x0001200008087890 */ /* 0x000fe2000fffe0ff */
[----:B------:R-:W-:Y:S01]  /*1b40*/  UMOV UR37, UR14 ;  /* 0x0000000e00257c82 */ /* 0x000fe20008000000 */
[----:B------:R-:W-:Y:S01]  /*1b50*/  UMOV UR11, UR35 ;  /* 0x00000023000b7c82 */ /* 0x000fe20008000000 */
[----:B------:R-:W-:Y:S01]  /*1b60*/  UMOV UR12, UR36 ;  /* 0x00000024000c7c82 */ /* 0x000fe20008000000 */
[----:B------:R-:W-:Y:S01]  /*1b70*/  UMOV UR13, UR14 ;  /* 0x0000000e000d7c82 */ /* 0x000fe20008000000 */
[----:B------:R-:W-:Y:S01]  /*1b80*/  UMOV UR9, UR33 ;  /* 0x0000002100097c82 */ /* 0x000fe20008000000 */
[----:B------:R2:W-:Y:S01]  /*1b90*/  UTMALDG.4D.2CTA [UR32], [UR18], desc[URZ] ;  /* 0x0000ff20120075b4 */ /* 0x0005e20008219000 */
[----:B------:R-:W-:-:S04]  /*1ba0*/  UIADD3 UR4, UPT, UPT, UR6, 0x1, URZ ;  /* 0x0000000106047890 */ /* 0x000fc8000fffe0ff */
[----:B------:R-:W-:Y:S01]  /*1bb0*/  UISETP.NE.AND UP0, UPT, UR4, 0x4, UPT ;  /* 0x000000040400788c */ /* 0x000fe2000bf05270 */
[----:B------:R3:W-:Y:S03]  /*1bc0*/  UTMALDG.4D.2CTA [UR8], [UR16], desc[URZ] ;  /* 0x0000ff08100075b4 */ /* 0x0007e60008219000 */
[----:B------:R-:W-:Y:S02]  /*1bd0*/  USEL UR5, URZ, 0x1, UP0 ;  /* 0x00000001ff057887 */ /* 0x000fe40008000000 */
[----:B------:R-:W-:Y:S02]  /*1be0*/  USEL UR6, UR4, URZ, UP0 ;  /* 0x000000ff04067287 */ /* 0x000fe40008000000 */
[----:B------:R-:W-:Y:S02]  /*1bf0*/  UPLOP3.LUT UP0, UPT, UPT, UPT, UPT, 0x40, 0x4 ;  /* 0x000000000004789c */ /* 0x000fe40003f0e870 */
[----:B------:R-:W-:Y:S01]  /*1c00*/  LOP3.LUT R5, R5, UR5, RZ, 0x3c, !PT ;  /* 0x0000000505057c12 */ /* 0x000fe2000f8e3cff */
[----:B--2---:R-:W-:Y:S01]  /*1c10*/  UMOV UR34, 0x80 ;  /* 0x0000008000227882 */ /* 0x004fe20000000000 */
[----:B---3--:R-:W-:Y:S07]  /*1c20*/  BRA.U UP1, `(.L_x_26) ;  /* 0xfffffffd01887547 */ /* 0x008fee000b83ffff */
[----:B------:R-:W-:Y:S01]  /*1c30*/  UISETP.GE.AND UP0, UPT, UR39, 0x2, UPT ;  /* 0x000000022700788c */ /* 0x000fe2000bf06270 */
[----:B------:R-:W-:Y:S01]  /*1c40*/  HFMA2 R6, -RZ, RZ, 0, 5.9604644775390625e-08 ;  /* 0x00000001ff067431 */ /* 0x000fe200000001ff */
[----:B------:R-:W-:-:S07]  /*1c50*/  UMOV UR5, 0x2 ;  /* 0x0000000200057882 */ /* 0x000fce0000000000 */
[----:B------:R-:W-:Y:S05]  /*1c60*/  BRA.U !UP0, `(.L_x_27) ;  /* 0x0000000508507547 */ /* 0x000fea000b800000 */
[----:B------:R-:W2:Y:S01]  /*1c70*/  S2UR UR34, SR_CgaCtaId ;  /* 0x00000000002279c3 */ /* 0x000ea20000008800 */
[----:B------:R-:W-:Y:S01]  /*1c80*/  UIADD3 UR32, UP0, UPT, UR40, 0x100, URZ ;  /* 0x0000010028207890 */ /* 0x000fe2000ff1e0ff */
[----:B------:R-:W-:Y:S01]  /*1c90*/  MOV R6, 0x1 ;  /* 0x0000000100067802 */ /* 0x000fe20000000f00 */
[----:B------:R-:W-:Y:S02]  /*1ca0*/  UIADD3 UR30, UP1, UPT, UR40, 0x100, URZ ;  /* 0x00000100281e7890 */ /* 0x000fe4000ff3e0ff */
[----:B------:R-:W-:Y:S02]  /*1cb0*/  UIADD3.X UR33, UPT, UPT, URZ, UR41, URZ, UP0, !UPT ;  /* 0x00000029ff217290 */ /* 0x000fe400087fe4ff */
[----:B------:R-:W-:Y:S01]  /*1cc0*/  UIADD3 UR22, UP0, UPT, UR40, 0x1c0, URZ ;  /* 0x000001c028167890 */ /* 0x000fe2000ff1e0ff */
[----:B------:R-:W3:Y:S01]  /*1cd0*/  S2UR UR37, SR_CgaCtaId ;  /* 0x00000000002579c3 */ /* 0x000ee20000008800 */
[----:B------:R-:W-:Y:S01]  /*1ce0*/  UMOV UR5, 0x400 ;  /* 0x0000040000057882 */ /* 0x000fe20000000000 */
[----:B------:R-:W-:Y:S01]  /*1cf0*/  UMOV UR4, 0x400 ;  /* 0x0000040000047882 */ /* 0x000fe20000000000 */
[----:B------:R-:W-:-:S02]  /*1d00*/  UISETP.NE.AND UP3, UPT, UR42, URZ, UPT ;  /* 0x000000ff2a00728c */ /* 0x000fc4000bf65270 */
[----:B------:R-:W-:Y:S02]  /*1d10*/  UIADD3.X UR31, UPT, UPT, URZ, UR41, URZ, UP1, !UPT ;  /* 0x00000029ff1f7290 */ /* 0x000fe40008ffe4ff */
[----:B------:R-:W-:Y:S02]  /*1d20*/  UIADD3.X UR23, UPT, UPT, URZ, UR41, URZ, UP0, !UPT ;  /* 0x00000029ff177290 */ /* 0x000fe400087fe4ff */
[----:B------:R-:W-:Y:S01]  /*1d30*/  UISETP.NE.AND UP4, UPT, UR42, URZ, UPT ;  /* 0x000000ff2a00728c */ /* 0x000fe2000bf85270 */
[----:B------:R-:W-:Y:S01]  /*1d40*/  UMOV UR38, 0x1 ;  /* 0x0000000100267882 */ /* 0x000fe20000000000 */
[----:B--2---:R-:W-:-:S03]  /*1d50*/  ULEA UR34, UR34, UR5, 0x18 ;  /* 0x0000000522227291 */ /* 0x004fc6000f8ec0ff */
[----:B------:R-:W-:Y:S01]  /*1d60*/  UMOV UR5, 0x2 ;  /* 0x0000000200057882 */ /* 0x000fe20000000000 */
[----:B---3--:R-:W-:-:S12]  /*1d70*/  ULEA UR37, UR37, UR4, 0x18 ;  /* 0x0000000425257291 */ /* 0x008fd8000f8ec0ff */
.L_x_34:
[----:B------:R-:W-:Y:S01]  /*1d80*/  UMOV UR24, UR38 ;  /* 0x0000002600187c82 */ /* 0x000fe20008000000 */
[----:B------:R-:W-:Y:S02]  /*1d90*/  ULEA UR19, UR38, UR35, 0x7 ;  /* 0x0000002326137291 */ /* 0x000fe4000f8e38ff */
[----:B------:R-:W-:Y:S02]  /*1da0*/  UIADD3 UR38, UPT, UPT, UR38, 0x1, URZ ;  /* 0x0000000126267890 */ /* 0x000fe4000fffe0ff */
[----:B------:R-:W-:Y:S01]  /*1db0*/  UPLOP3.LUT UP1, UPT, UPT, UPT, UPT, 0x80, 0x8 ;  /* 0x000000000008789c */ /* 0x000fe20003f2f070 */
[----:B------:R-:W-:Y:S01]  /*1dc0*/  UMOV UR18, URZ ;  /* 0x000000ff00127c82 */ /* 0x000fe20008000000 */
[----:B0-23--:R-:W-:-:S11]  /*1dd0*/  UISETP.NE.AND UP5, UPT, UR38, UR39, UPT ;  /* 0x000000272600728c */ /* 0x00dfd6000bfa5270 */
.L_x_30:
[----:B------:R-:W-:Y:S01]  /*1de0*/  ULEA UR4, UR5, UR37, 0x3 ;  /* 0x0000002505047291 */ /* 0x000fe2000f8e18ff */
[----:B------:R-:W-:Y:S01]  /*1df0*/  SHF.L.U32 R8, R6, 0x1f, RZ ;  /* 0x0000001f06087819 */ /* 0x000fe200000006ff */
[----:B------:R-:W-:-:S07]  /*1e00*/  UPLOP3.LUT UP2, UPT, UPT, UPT, UP1, 0x80, 0x8 ;  /* 0x000000000008789c */ /* 0x000fce0003f4f010 */
[----:B--2---:R-:W2:Y:S02]  /*1e10*/  SYNCS.PHASECHK.TRANS64.TRYWAIT P0, [UR4+0x40], R8 ;  /* 0x00004008ff0075a7 */ /* 0x004ea40008001104 */
[----:B0-2---:R-:W-:Y:S05]  /*1e20*/  @!P0 BRA `(.L_x_28) ;  /* 0x000000bc00888947 */ /* 0x005fea0003800000 */
.L_x_148:
[----:B------:R-:W-:Y:S05]  /*1e30*/  BRA.U UP3, `(.L_x_29) ;  /* 0x00000001030c7547 */ /* 0x000fea000b800000 */
[----:B------:R-:W-:-:S13]  /*1e40*/  ELECT P0, URZ, PT ;  /* 0x0000000000ff782f */ /* 0x000fda0003800000 */
[----:B01----:R-:W-:-:S04]  /*1e50*/  @P0 MOV R4, 0x8000 ;  /* 0x0000800000040802 */ /* 0x003fc80000000f00 */
[----:B------:R2:W-:Y:S03]  /*1e60*/  @P0 SYNCS.ARRIVE.TRANS64 RZ, [UR4+0x20], R4 ;  /* 0x00002004ffff09a7 */ /* 0x0005e60008000004 */
.L_x_29:
        /* <DEDUP_REMOVED lines=11> */
[----:B------:R-:W-:Y:S01]  /*1f20*/  UMOV UR9, UR17 ;  /* 0x0000001100097c82 */ /* 0x000fe20008000000 */
[----:B------:R3:W-:Y:S01]  /*1f30*/  UTMALDG.4D.2CTA [UR16], [UR32], desc[URZ] ;  /* 0x0000ff10200075b4 */ /* 0x0007e20008219000 */
[----:B------:R-:W-:-:S02]  /*1f40*/  UIADD3 UR6, UPT, UPT, UR5, 0x1, URZ ;  /* 0x0000000105067890 */ /* 0x000fc4000fffe0ff */
[----:B------:R-:W-:Y:S02]  /*1f50*/  UPLOP3.LUT UP1, UPT, UPT, UPT, UPT, 0x40, 0x4 ;  /* 0x000000000004789c */ /* 0x000fe40003f2e870 */
[----:B------:R-:W-:Y:S01]  /*1f60*/  UISETP.NE.AND UP0, UPT, UR6, 0x4, UPT ;  /* 0x000000040600788c */ /* 0x000fe2000bf05270 */
[----:B------:R4:W-:Y:S03]  /*1f70*/  UTMALDG.4D.2CTA [UR8], [UR30], desc[URZ] ;  /* 0x0000ff081e0075b4 */ /* 0x0009e60008219000 */
[----:B------:R-:W-:Y:S02]  /*1f80*/  USEL UR7, URZ, 0x1, UP0 ;  /* 0x00000001ff077887 */ /* 0x000fe40008000000 */
[----:B------:R-:W-:-:S04]  /*1f90*/  USEL UR6, UR6, URZ, UP0 ;  /* 0x000000ff06067287 */ /* 0x000fc80008000000 */
[----:B------:R-:W-:-:S03]  /*1fa0*/  LOP3.LUT R6, R6, UR7, RZ, 0x3c, !PT ;  /* 0x0000000706067c12 */ /* 0x000fc6000f8e3cff */
[----:B------:R-:W-:Y:S01]  /*1fb0*/  UMOV UR5, UR6 ;  /* 0x0000000600057c82 */ /* 0x000fe20008000000 */
[----:B---3--:R-:W-:Y:S01]  /*1fc0*/  UMOV UR18, 0x80 ;  /* 0x0000008000127882 */ /* 0x008fe20000000000 */
[----:B----4-:R-:W-:Y:S05]  /*1fd0*/  BRA.U UP2, `(.L_x_30) ;  /* 0xfffffffd02807547 */ /* 0x010fea000b83ffff */
[----:B------:R-:W-:Y:S01]  /*1fe0*/  UMOV UR26, URZ ;  /* 0x000000ff001a7c82 */ /* 0x000fe20008000000 */
[----:B------:R-:W-:Y:S02]  /*1ff0*/  ULEA UR27, UR24, 0xffffff80, 0x7 ;  /* 0xffffff80181b7891 */ /* 0x000fe4000f8e38ff */
[----:B------:R-:W-:-:S11]  /*2000*/  UPLOP3.LUT UP1, UPT, UPT, UPT, UPT, 0x80, 0x8 ;  /* 0x000000000008789c */ /* 0x000fd60003f2f070 */
.L_x_33:
[----:B------:R-:W-:Y:S01]  /*2010*/  ULEA UR4, UR6, UR34, 0x3 ;  /* 0x0000002206047291 */ /* 0x000fe2000f8e18ff */
[----:B------:R-:W-:Y:S01]  /*2020*/  SHF.L.U32 R8, R6, 0x1f, RZ ;  /* 0x0000001f06087819 */ /* 0x000fe200000006ff */
[----:B------:R-:W-:-:S07]  /*2030*/  UPLOP3.LUT UP2, UPT, UPT, UPT, UP1, 0x80, 0x8 ;  /* 0x000000000008789c */ /* 0x000fce0003f4f010 */
[----:B---3--:R-:W3:Y:S02]  /*2040*/  SYNCS.PHASECHK.TRANS64.TRYWAIT P0, [UR4+0x40], R8 ;  /* 0x00004008ff0075a7 */ /* 0x008ee40008001104 */
[----:B---3--:R-:W-:Y:S05]  /*2050*/  @!P0 BRA `(.L_x_31) ;  /* 0x000000bc00188947 */ /* 0x008fea0003800000 */
.L_x_150:
[----:B------:R-:W-:Y:S05]  /*2060*/  BRA.U UP4, `(.L_x_32) ;  /* 0x00000001040c7547 */ /* 0x000fea000b800000 */
[----:B------:R-:W-:-:S13]  /*2070*/  ELECT P0, URZ, PT ;  /* 0x0000000000ff782f */ /* 0x000fda0003800000 */
[----:B012---:R-:W-:-:S04]  /*2080*/  @P0 MOV R4, 0x8000 ;  /* 0x0000800000040802 */ /* 0x007fc80000000f00 */
[----:B------:R3:W-:Y:S03]  /*2090*/  @P0 SYNCS.ARRIVE.TRANS64 RZ, [UR4+0x20], R4 ;  /* 0x00002004ffff09a7 */ /* 0x0007e60008000004 */
.L_x_32:
[----:B------:R-:W-:Y:S02]  /*20a0*/  UIADD3 UR5, UPT, UPT, UR6, 0x1, URZ ;  /* 0x0000000106057890 */ /* 0x000fe4000fffe0ff */
[----:B------:R-:W-:Y:S02]  /*20b0*/  UIADD3 UR25, UPT, UPT, UR4, 0x20, URZ ;  /* 0x0000002004197890 */ /* 0x000fe4000fffe0ff */
[----:B------:R-:W-:Y:S02]  /*20c0*/  ULEA UR24, UR6, UR15, 0xe ;  /* 0x0000000f06187291 */ /* 0x000fe4000f8e70ff */
[----:B------:R-:W-:Y:S02]  /*20d0*/  UISETP.NE.AND UP0, UPT, UR5, 0x4, UPT ;  /* 0x000000040500788c */ /* 0x000fe4000bf05270 */
[----:B------:R-:W-:Y:S02]  /*20e0*/  UIADD3 UR26, UPT, UPT, UR35, UR26, URZ ;  /* 0x0000001a231a7290 */ /* 0x000fe4000fffe0ff */
[----:B------:R-:W-:-:S02]  /*20f0*/  ULOP3.LUT UR25, UR25, 0xfefffff8, URZ, 0xc0, !UPT ;  /* 0xfefffff819197892 */ /* 0x000fc4000f8ec0ff */
[----:B------:R-:W-:Y:S02]  /*2100*/  UIADD3 UR24, UPT, UPT, UR24, 0x20000, URZ ;  /* 0x0002000018187890 */ /* 0x000fe4000fffe0ff */
[----:B------:R-:W-:Y:S02]  /*2110*/  USEL UR7, URZ, 0x1, UP0 ;  /* 0x00000001ff077887 */ /* 0x000fe40008000000 */
[----:B------:R-:W-:Y:S01]  /*2120*/  USEL UR5, UR5, URZ, UP0 ;  /* 0x000000ff05057287 */ /* 0x000fe20008000000 */
[----:B------:R-:W-:Y:S01]  /*2130*/  UMOV UR29, UR14 ;  /* 0x0000000e001d7c82 */ /* 0x000fe20008000000 */
[----:B------:R-:W-:Y:S02]  /*2140*/  UPLOP3.LUT UP1, UPT, UPT, UPT, UPT, 0x40, 0x4 ;  /* 0x000000000004789c */ /* 0x000fe40003f2e870 */
[----:B------:R-:W-:Y:S01]  /*2150*/  LOP3.LUT R6, R6, UR7, RZ, 0x3c, !PT ;  /* 0x0000000706067c12 */ /* 0x000fe2000f8e3cff */
[----:B------:R4:W-:Y:S02]  /*2160*/  UTMALDG.4D.2CTA [UR24], [UR22], desc[URZ] ;  /* 0x0000ff18160075b4 */ /* 0x0009e40008219000 */
[----:B------:R-:W-:Y:S01]  /*2170*/  UMOV UR6, UR5 ;  /* 0x0000000500067c82 */ /* 0x000fe20008000000 */
[----:B----4-:R-:W-:Y:S01]  /*2180*/  UMOV UR26, 0x80 ;  /* 0x00000080001a7882 */ /* 0x010fe20000000000 */
[----:B------:R-:W-:Y:S05]  /*2190*/  BRA.U UP2, `(.L_x_33) ;  /* 0xfffffffd029c7547 */ /* 0x000fea000b83ffff */
[----:B------:R-:W-:Y:S05]  /*21a0*/  BRA.U UP5, `(.L_x_34) ;  /* 0xfffffff905f47547 */ /* 0x000fea000b83ffff */
.L_x_27:
[----:B------:R-:W4:Y:S01]  /*21b0*/  S2UR UR4, SR_CgaCtaId ;  /* 0x00000000000479c3 */ /* 0x000f220000008800 */
[----:B0123--:R-:W-:Y:S01]  /*21c0*/  MOV R4, 0x400 ;  /* 0x0000040000047802 */ /* 0x00ffe20000000f00 */
[----:B------:R-:W-:Y:S01]  /*21d0*/  IMAD.U32 R8, R6, -0x80000000, RZ ;  /* 0x8000000006087824 */ /* 0x000fe200078e00ff */
[----:B------:R-:W-:Y:S02]  /*21e0*/  UIADD3 UR6, UPT, UPT, UR5, 0x1, URZ ;  /* 0x0000000105067890 */ /* 0x000fe4000fffe0ff */
[----:B------:R-:W-:Y:S02]  /*21f0*/  ULEA UR8, UR5, UR15, 0xe ;  /* 0x0000000f05087291 */ /* 0x000fe4000f8e70ff */
[----:B------:R-:W-:Y:S02]  /*2200*/  UISETP.NE.AND UP0, UPT, UR6, 0x4, UPT ;  /* 0x000000040600788c */ /* 0x000fe4000bf05270 */
[----:B------:R-:W-:Y:S02]  /*2210*/  UIADD3 UR19, UP1, UPT, UR40, 0x1c0, URZ ;  /* 0x000001c028137890 */ /* 0x000fe4000ff3e0ff */
[----:B------:R-:W-:-:S02]  /*2220*/  USEL UR6, UR6, URZ, UP0 ;  /* 0x000000ff06067287 */ /* 0x000fc40008000000 */
[----:B------:R-:W-:Y:S02]  /*2230*/  ULEA UR11, UR39, 0xffffff80, 0x7 ;  /* 0xffffff80270b7891 */ /* 0x000fe4000f8e38ff */
[----:B------:R-:W-:Y:S02]  /*2240*/  UIADD3.X UR18, UPT, UPT, URZ, UR41, URZ, UP1, !UPT ;  /* 0x00000029ff127290 */ /* 0x000fe40008ffe4ff */
[----:B------:R-:W-:Y:S01]  /*2250*/  UIADD3 UR8, UPT, UPT, UR8, 0x20000, URZ ;  /* 0x0002000008087890 */ /* 0x000fe2000fffe0ff */
[----:B----4-:R-:W-:-:S05]  /*2260*/  IMAD.U32 R5, RZ, RZ, UR4 ;  /* 0x00000004ff057e24 */ /* 0x010fca000f8e00ff */
[----:B------:R-:W-:Y:S01]  /*2270*/  LEA R4, R5, R4, 0x18 ;  /* 0x0000000405047211 */ /* 0x000fe200078ec0ff */
[----:B------:R0:W-:Y:S03]  /*2280*/  STL [R1+0x10], R5 ;  /* 0x0000100501007387 */ /* 0x0001e60000100800 */
[C---:B------:R-:W-:Y:S02]  /*2290*/  R2UR UR4, R4.reuse ;  /* 0x00000000040472ca */ /* 0x040fe400000e0000 */
[----:B------:R-:W-:-:S11]  /*22a0*/  R2UR UR16, R4 ;  /* 0x00000000041072ca */ /* 0x000fd600000e0000 */
[----:B------:R-:W-:Y:S02]  /*22b0*/  ULEA UR4, UR5, UR4, 0x3 ;  /* 0x0000000405047291 */ /* 0x000fe4000f8e18ff */
[----:B------:R-:W-:Y:S02]  /*22c0*/  USEL UR5, URZ, 0x1, UP0 ;  /* 0x00000001ff057887 */ /* 0x000fe40008000000 */
[----:B------:R-:W-:Y:S02]  /*22d0*/  ULEA UR16, UR6, UR16, 0x3 ;  /* 0x0000001006107291 */ /* 0x000fe4000f8e18ff */
[----:B------:R-:W-:Y:S02]  /*22e0*/  UIADD3 UR9, UPT, UPT, UR4, 0x20, URZ ;  /* 0x0000002004097890 */ /* 0x000fe4000fffe0ff */
[----:B------:R-:W-:Y:S01]  /*22f0*/  UISETP.NE.AND UP0, UPT, UR42, URZ, UPT ;  /* 0x000000ff2a00728c */ /* 0x000fe2000bf05270 */
[----:B------:R-:W1:Y:S02]  /*2300*/  SYNCS.PHASECHK.TRANS64.TRYWAIT P0, [UR4+0x40], R8 ;  /* 0x00004008ff0075a7 */ /* 0x000e640008001104 */
[----:B01----:R-:W-:Y:S08]  /*2310*/  @!P0 BRA `(.L_x_35) ;  /* 0x000000b800848947 */ /* 0x003ff00003800000 */
.L_x_152:
[----:B------:R-:W-:Y:S01]  /*2320*/  ULOP3.LUT UR19, UR19, UR18, URZ, 0x3c, !UPT ;  /* 0x0000001213137292 */ /* 0x000fe2000f8e3cff */
[----:B------:R-:W-:Y:S01]  /*2330*/  LOP3.LUT R6, R6, UR5, RZ, 0x3c, !PT ;  /* 0x0000000506067c12 */ /* 0x000fe2000f8e3cff */
[----:B------:R-:W-:Y:S02]  /*2340*/  ULOP3.LUT UR9, UR9, 0xfefffff8, URZ, 0xc0, !UPT ;  /* 0xfefffff809097892 */ /* 0x000fe4000f8ec0ff */
[----:B------:R-:W-:Y:S01]  /*2350*/  ULOP3.LUT UR18, UR19, UR18, URZ, 0x3c, !UPT ;  /* 0x0000001213127292 */ /* 0x000fe2000f8e3cff */
[----:B------:R-:W-:Y:S01]  /*2360*/  SHF.L.U32 R8, R6, 0x1f, RZ ;  /* 0x0000001f06087819 */ /* 0x000fe200000006ff */
[----:B------:R-:W-:Y:S01]  /*2370*/  UMOV UR10, UR35 ;  /* 0x00000023000a7c82 */ /* 0x000fe20008000000 */
[----:B------:R-:W-:Y:S01]  /*2380*/  UMOV UR12, UR28 ;  /* 0x0000001c000c7c82 */ /* 0x000fe20008000000 */
[----:B------:R-:W-:Y:S01]  /*2390*/  UMOV UR13, UR14 ;  /* 0x0000000e000d7c82 */ /* 0x000fe20008000000 */
[----:B------:R-:W-:Y:S01]  /*23a0*/  ULOP3.LUT UR19, UR19, UR18, URZ, 0x3c, !UPT ;  /* 0x0000001213137292 */ /* 0x000fe2000f8e3cff */
[----:B------:R-:W-:Y:S11]  /*23b0*/  BRA.U UP0, `(.L_x_36) ;  /* 0x00000001000c7547 */ /* 0x000ff6000b800000 */
[----:B------:R-:W-:-:S13]  /*23c0*/  ELECT P0, URZ, PT ;  /* 0x0000000000ff782f */ /* 0x000fda0003800000 */
[----:B0-----:R-:W-:-:S04]  /*23d0*/  @P0 MOV R5, 0x8000 ;  /* 0x0000800000050802 */ /* 0x001fc80000000f00 */
[----:B------:R1:W-:Y:S03]  /*23e0*/  @P0 SYNCS.ARRIVE.TRANS64 RZ, [UR4+0x20], R5 ;  /* 0x00002005ffff09a7 */ /* 0x0003e60008000004 */
.L_x_36:
[----:B------:R2:W-:Y:S01]  /*23f0*/  UTMALDG.4D.2CTA [UR8], [UR18], desc[URZ] ;  /* 0x0000ff08120075b4 */ /* 0x0005e20008219000 */
[----:B------:R-:W3:Y:S01]  /*2400*/  SYNCS.PHASECHK.TRANS64.TRYWAIT P0, [UR16+0x40], R8 ;  /* 0x00004008ff0075a7 */ /* 0x000ee20008001110 */
[----:B------:R-:W-:-:S04]  /*2410*/  UIADD3 UR7, UPT, UPT, UR6, 0x1, URZ ;  /* 0x0000000106077890 */ /* 0x000fc8000fffe0ff */
[----:B------:R-:W-:-:S04]  /*2420*/  UISETP.NE.AND UP0, UPT, UR7, 0x4, UPT ;  /* 0x000000040700788c */ /* 0x000fc8000bf05270 */
[----:B------:R-:W-:-:S04]  /*2430*/  USEL UR5, UR7, URZ, UP0 ;  /* 0x000000ff07057287 */ /* 0x000fc80008000000 */
[----:B------:R-:W-:Y:S02]  /*2440*/  UIADD3 UR4, UPT, UPT, UR5, 0x2, URZ ;  /* 0x0000000205047890 */ /* 0x000fe4000fffe0ff */
[----:B------:R-:W-:-:S04]  /*2450*/  UISETP.NE.AND UP0, UPT, UR5, 0x3, UPT ;  /* 0x000000030500788c */ /* 0x000fc8000bf05270 */
[----:B------:R-:W-:-:S04]  /*2460*/  USEL UR4, UR4, 0x1, UP0 ;  /* 0x0000000104047887 */ /* 0x000fc80008000000 */
[----:B------:R-:W-:Y:S02]  /*2470*/  UISETP.NE.AND UP0, UPT, UR4, 0x4, UPT ;  /* 0x000000040400788c */ /* 0x000fe4000bf05270 */
[----:B--2---:R-:W-:Y:S02]  /*2480*/  UIADD3 UR8, UPT, UPT, UR4, 0x1, URZ ;  /* 0x0000000104087890 */ /* 0x004fe4000fffe0ff */
[----:B------:R-:W-:Y:S02]  /*2490*/  UIADD3 UR18, UP1, UPT, UR40, 0x1c0, URZ ;  /* 0x000001c028127890 */ /* 0x000fe4000ff3e0ff */
[----:B------:R-:W-:Y:S02]  /*24a0*/  USEL UR4, UR8, 0x1, UP0 ;  /* 0x0000000108047887 */ /* 0x000fe40008000000 */
[----:B------:R-:W-:Y:S02]  /*24b0*/  UISETP.EQ.XOR UP0, UPT, UR5, 0x3, !UP0 ;  /* 0x000000030500788c */ /* 0x000fe4000c702a70 */
[----:B------:R-:W-:-:S02]  /*24c0*/  UIADD3.X UR17, UPT, UPT, URZ, UR41, URZ, UP1, !UPT ;  /* 0x00000029ff117290 */ /* 0x000fc40008ffe4ff */
[----:B------:R-:W-:Y:S02]  /*24d0*/  UISETP.EQ.XOR UP0, UPT, UR4, 0x4, UP0 ;  /* 0x000000040400788c */ /* 0x000fe40008702a70 */
[----:B------:R-:W-:Y:S02]  /*24e0*/  UISETP.NE.AND UP1, UPT, UR4, 0x4, UPT ;  /* 0x000000040400788c */ /* 0x000fe4000bf25270 */
[----:B------:R-:W-:Y:S02]  /*24f0*/  UISETP.EQ.XOR UP0, UPT, UR7, 0x4, UP0 ;  /* 0x000000040700788c */ /* 0x000fe40008702a70 */
[----:B------:R-:W-:Y:S02]  /*2500*/  ULEA UR8, UR6, UR15, 0xe ;  /* 0x0000000f06087291 */ /* 0x000fe4000f8e70ff */
[----:B------:R-:W-:Y:S02]  /*2510*/  USEL UR5, UR4, URZ, UP1 ;  /* 0x000000ff04057287 */ /* 0x000fe40008800000 */
[----:B------:R-:W-:-:S02]  /*2520*/  USEL UR4, URZ, 0x1, !UP0 ;  /* 0x00000001ff047887 */ /* 0x000fc4000c000000 */
[----:B------:R-:W-:Y:S02]  /*2530*/  UIADD3 UR10, UPT, UPT, UR35, 0x80, URZ ;  /* 0x00000080230a7890 */ /* 0x000fe4000fffe0ff */
[----:B------:R-:W-:Y:S02]  /*2540*/  UIADD3 UR8, UPT, UPT, UR8, 0x20000, URZ ;  /* 0x0002000008087890 */ /* 0x000fe4000fffe0ff */
[----:B------:R-:W-:Y:S02]  /*2550*/  UIADD3 UR9, UPT, UPT, UR16, 0x20, URZ ;  /* 0x0000002010097890 */ /* 0x000fe4000fffe0ff */
[----:B------:R-:W-:Y:S01]  /*2560*/  UISETP.NE.AND UP0, UPT, UR42, URZ, UPT ;  /* 0x000000ff2a00728c */ /* 0x000fe2000bf05270 */
[----:B------:R-:W-:Y:S01]  /*2570*/  UMOV UR12, UR28 ;  /* 0x0000001c000c7c82 */ /* 0x000fe20008000000 */
[----:B---3--:R-:W-:Y:S09]  /*2580*/  @!P0 BRA `(.L_x_37) ;  /* 0x000000b800048947 */ /* 0x008ff20003800000 */
.L_x_154:
[----:B01----:R-:W-:Y:S01]  /*2590*/  IMAD.U32 R5, RZ, RZ, UR5 ;  /* 0x00000005ff057e24 */ /* 0x003fe2000f8e00ff */
[----:B------:R-:W-:Y:S01]  /*25a0*/  LOP3.LUT R6, R6, UR4, RZ, 0x3c, !PT ;  /* 0x0000000406067c12 */ /* 0x000fe2000f8e3cff */
[----:B------:R-:W-:Y:S01]  /*25b0*/  ULOP3.LUT UR9, UR9, 0xfefffff8, URZ, 0xc0, !UPT ;  /* 0xfefffff809097892 */ /* 0x000fe2000f8ec0ff */
[----:B------:R-:W-:Y:S02]  /*25c0*/  UMOV UR13, UR14 ;  /* 0x0000000e000d7c82 */ /* 0x000fe40008000000 */
[----:B------:R-:W-:Y:S01]  /*25d0*/  LEA R5, R5, R4, 0x3 ;  /* 0x0000000405057211 */ /* 0x000fe200078e18ff */
[----:B------:R-:W-:Y:S01]  /*25e0*/  IMAD.U32 R8, R6, -0x80000000, RZ ;  /* 0x8000000006087824 */ /* 0x000fe200078e00ff */
[----:B------:R-:W-:Y:S01]  /*25f0*/  UMOV UR4, UR18 ;  /* 0x0000001200047c82 */ /* 0x000fe20008000000 */
[----:B------:R-:W-:Y:S01]  /*2600*/  UMOV UR5, UR17 ;  /* 0x0000001100057c82 */ /* 0x000fe20008000000 */
[----:B------:R-:W-:Y:S05]  /*2610*/  BRA.U UP0, `(.L_x_38) ;  /* 0x00000001000c7547 */ /* 0x000fea000b800000 */
[----:B------:R-:W-:-:S13]  /*2620*/  ELECT P0, URZ, PT ;  /* 0x0000000000ff782f */ /* 0x000fda0003800000 */
[----:B------:R-:W-:-:S04]  /*2630*/  @P0 MOV R6, 0x8000 ;  /* 0x0000800000060802 */ /* 0x000fc80000000f00 */
[----:B------:R0:W-:Y:S03]  /*2640*/  @P0 SYNCS.ARRIVE.TRANS64 RZ, [UR16+0x20], R6 ;  /* 0x00002006ffff09a7 */ /* 0x0001e60008000010 */
.L_x_38:
[----:B------:R1:W-:Y:S01]  /*2650*/  UTMALDG.4D.2CTA [UR8], [UR4], desc[URZ] ;  /* 0x0000ff08040075b4 */ /* 0x0003e20008219000 */
[----:B------:R-:W2:Y:S02]  /*2660*/  SYNCS.PHASECHK.TRANS64.TRYWAIT P0, [R5+URZ+0x40], R8 ;  /* 0x00004008050075a7 */ /* 0x000ea400080011ff */
[----:B-12---:R-:W-:Y:S05]  /*2670*/  @!P0 BRA `(.L_x_39) ;  /* 0x000000b400e48947 */ /* 0x006fea0003800000 */
.L_x_156:
[----:B------:R-:W-:Y:S05]  /*2680*/  BRA.U UP0, `(.L_x_40) ;  /* 0x00000001000c7547 */ /* 0x000fea000b800000 */
[----:B------:R-:W-:-:S13]  /*2690*/  ELECT P0, URZ, PT ;  /* 0x0000000000ff782f */ /* 0x000fda0003800000 */
[----:B0-----:R-:W-:-:S04]  /*26a0*/  @P0 MOV R6, 0x8000 ;  /* 0x0000800000060802 */ /* 0x001fc80000000f00 */
[----:B------:R2:W-:Y:S03]  /*26b0*/  @P0 SYNCS.ARRIVE.TRANS64 RZ, [R5+URZ+0x20], R6 ;  /* 0x0000200605ff09a7 */ /* 0x0005e600080000ff */
.L_x_40:
[----:B------:R-:W3:Y:S02]  /*26c0*/  SYNCS.PHASECHK.TRANS64.TRYWAIT P0, [R4+URZ+0x18], RZ ;  /* 0x000018ff040075a7 */ /* 0x000ee400080011ff */
[----:B---3--:R-:W-:Y:S05]  /*26d0*/  @!P0 BRA `(.L_x_41) ;  /* 0x000000b400e48947 */ /* 0x008fea0003800000 */
.L_x_157:
[----:B------:R-:W-:Y:S05]  /*26e0*/  BRA.U UP0, `(.L_x_20) ;  /* 0x0000000100187547 */ /* 0x000fea000b800000 */
[----:B------:R-:W-:Y:S01]  /*26f0*/  ELECT P0, URZ, PT ;  /* 0x0000000000ff782f */ /* 0x000fe20003800000 */
[----:B------:R-:W-:-:S12]  /*2700*/  BSSY.RECONVERGENT B0, `(.L_x_20) ;  /* 0x0000004000007945 */ /* 0x000fd80003800200 */
[----:B------:R-:W-:Y:S05]  /*2710*/  @!P0 BRA `(.L_x_42) ;  /* 0x0000000000088947 */ /* 0x000fea0003800000 */
[----:B-12---:R-:W-:-:S04]  /*2720*/  HFMA2 R5, -RZ, RZ, 5.9604644775390625e-08, 0 ;  /* 0x00010000ff057431 */ /* 0x006fc800000001ff */
[----:B------:R4:W-:Y:S03]  /*2730*/  SYNCS.ARRIVE.TRANS64 RZ, [R4+URZ+0x8], R5 ;  /* 0x0000080504ff79a7 */ /* 0x0009e600080000ff */
.L_x_42:
[----:B------:R-:W-:Y:S05]  /*2740*/  BSYNC.RECONVERGENT B0 ;  /* 0x0000000000007941 */ /* 0x000fea0003800200 */
.L_x_20:
[----:B------:R-:W-:-:S13]  /*2750*/  ISETP.NE.AND P0, PT, R3, 0x8, PT ;  /* 0x000000080300780c */ /* 0x000fda0003f05270 */
[----:B------:R-:W-:Y:S05]  /*2760*/  @P0 BRA `(.L_x_43) ;  /* 0x00000044006c0947 */ /* 0x000fea0003800000 */
[----:B------:R-:W-:-:S08]  /*2770*/  NOP ;  /* 0x0000000000007918 */ /* 0x000fd00000000000 */
[----:B------:R-:W5:-:S00]  /*2780*/  USETMAXREG.DEALLOC.CTAPOOL 0x20 ;  /* 0x00000020000079c8 */ /* 0x000f4000080e0500 */
[----:B0-2--5:R-:W2:Y:S01]  /*2790*/  LDL R6, [R1+0x10] ;  /* 0x0000100001067983 */ /* 0x025ea20000100800 */
[----:B------:R-:W0:Y:S02]  /*27a0*/  LDCU UR6, c[0x0][0x500] ;  /* 0x0000a000ff0677ac */ /* 0x000e240008000800 */
[----:B0-----:R-:W-:Y:S02]  /*27b0*/  UIADD3 UR4, UPT, UPT, -UR6, URZ, URZ ;  /* 0x000000ff06047290 */ /* 0x001fe4000fffe1ff */
[----:B------:R-:W-:Y:S02]  /*27c0*/  UIADD3 UR7, UPT, UPT, UR6, -0x1, URZ ;  /* 0xffffffff06077890 */ /* 0x000fe4000fffe0ff */
[----:B------:R-:W-:Y:S02]  /*27d0*/  USHF.R.S32.HI UR4, URZ, 0x1f, UR4 ;  /* 0x0000001fff047899 */ /* 0x000fe40008011404 */
[----:B------:R-:W-:Y:S02]  /*27e0*/  USHF.R.S32.HI UR5, URZ, 0x1f, UR7 ;  /* 0x0000001fff057899 */ /* 0x000fe40008011407 */
[----:B------:R-:W-:-:S02]  /*27f0*/  ULEA.HI UR4, UR4, -UR6, URZ, 0x7 ;  /* 0x8000000604047291 */ /* 0x000fc4000f8f38ff */
[----:B------:R-:W-:Y:S02]  /*2800*/  UISETP.GT.AND UP0, UPT, UR6, URZ, UPT ;  /* 0x000000ff0600728c */ /* 0x000fe4000bf04270 */
[----:B------:R-:W-:Y:S02]  /*2810*/  ULEA.HI UR5, UR5, UR7, URZ, 0x7 ;  /* 0x0000000705057291 */ /* 0x000fe4000f8f38ff */
[----:B------:R-:W-:Y:S02]  /*2820*/  USHF.R.S32.HI UR4, URZ, 0x7, UR4 ;  /* 0x00000007ff047899 */ /* 0x000fe40008011404 */
[----:B------:R-:W-:Y:S02]  /*2830*/  ULEA.HI.SX32 UR64, UR5, 0x1, 0x19 ;  /* 0x0000000105407891 */ /* 0x000fe4000f8fcaff */
[----:B------:R-:W-:Y:S01]  /*2840*/  UIADD3 UR4, UPT, UPT, -UR4, URZ, URZ ;  /* 0x000000ff04047290 */ /* 0x000fe2000fffe1ff */
[----:B------:R-:W-:-:S06]  /*2850*/  UMOV UR7, 0x1 ;  /* 0x0000000100077882 */ /* 0x000fcc0000000000 */
[----:B------:R-:W-:Y:S02]  /*2860*/  @!UP0 UMOV UR64, UR4 ;  /* 0x0000000400408c82 */ /* 0x000fe40008000000 */
[----:B------:R-:W-:Y:S01]  /*2870*/  UISETP.GE.AND UP0, UPT, UR64, 0x2, UPT ;  /* 0x000000024000788c */ /* 0x000fe2000bf06270 */
[----:B-12-4-:R-:W-:-:S04]  /*2880*/  LEA.HI R5, R6, R6, RZ, 0x1 ;  /* 0x0000000606057211 */ /* 0x016fc800078f08ff */
[----:B------:R-:W-:-:S05]  /*2890*/  LOP3.LUT R5, R5, 0xfffffffe, RZ, 0xc0, !PT ;  /* 0xfffffffe05057812 */ /* 0x000fca00078ec0ff */
[----:B------:R-:W-:-:S05]  /*28a0*/  IMAD.IADD R5, R6, 0x1, -R5 ;  /* 0x0000000106057824 */ /* 0x000fca00078e0a05 */
[----:B------:R-:W-:-:S13]  /*28b0*/  R2UR UR8, R5 ;  /* 0x00000000050872ca */ /* 0x000fda00000e0000 */
[----:B------:R-:W-:Y:S01]  /*28c0*/  IMAD.U32 R6, RZ, RZ, UR8 ;  /* 0x00000008ff067e24 */ /* 0x000fe2000f8e00ff */
[----:B------:R-:W-:Y:S02]  /*28d0*/  ULOP3.LUT UR5, UR8, 0x1, URZ, 0x3c, !UPT ;  /* 0x0000000108057892 */ /* 0x000fe4000f8e3cff */
[----:B------:R-:W-:Y:S02]  /*28e0*/  USHF.L.U32 UR6, UR7, UR8, URZ ;  /* 0x0000000807067299 */ /* 0x000fe400080006ff */
[----:B------:R0:W-:Y:S01]  /*28f0*/  STL [R1], R6 ;  /* 0x0000000601007387 */ /* 0x0001e20000100800 */
[----:B------:R-:W-:-:S04]  /*2900*/  USHF.L.U32 UR5, UR7, UR5, URZ ;  /* 0x0000000507057299 */ /* 0x000fc800080006ff */
[----:B------:R-:W-:Y:S01]  /*2910*/  ULOP3.LUT UR77, UR5, UR6, URZ, 0xfc, !UPT ;  /* 0x00000006054d7292 */ /* 0x000fe2000f8efcff */
[----:B------:R-:W-:Y:S11]  /*2920*/  BRA.U !UP0, `(.L_x_44) ;  /* 0x0000002d081c7547 */ /* 0x000ff6000b800000 */
[----:B------:R-:W-:Y:S01]  /*2930*/  R2UR UR4, R6 ;  /* 0x00000000060472ca */ /* 0x000fe200000e0000 */
[----:B------:R-:W-:Y:S02]  /*2940*/  HFMA2 R26, -RZ, RZ, 0, 0 ;  /* 0x00000000ff1a7431 */ /* 0x000fe400000001ff */
[----:B0-----:R-:W-:Y:S01]  /*2950*/  IMAD.MOV.U32 R6, RZ, RZ, RZ ;  /* 0x000000ffff067224 */ /* 0x001fe200078e00ff */
[----:B------:R-:W-:-:S09]  /*2960*/  UPLOP3.LUT UP3, UPT, UPT, UPT, UPT, 0x40, 0x4 ;  /* 0x000000000004789c */ /* 0x000fd20003f6e870 */
[----:B------:R-:W-:-:S09]  /*2970*/  UISETP.NE.AND UP0, UPT, UR4, URZ, UPT ;  /* 0x000000ff0400728c */ /* 0x000fd2000bf05270 */
[----:B------:R-:W-:Y:S05]  /*2980*/  BRA.U UP0, `(.L_x_45) ;  /* 0x0000000500f87547 */ /* 0x000fea000b800000 */
[----:B------:R-:W2:Y:S01]  /*2990*/  LDL R7, [R1+0x4] ;  /* 0x0000040001077983 */ /* 0x000ea20000100800 */
[----:B------:R-:W-:Y:S01]  /*29a0*/  IMAD.MOV.U32 R5, RZ, RZ, -0x80000000 ;  /* 0x80000000ff057424 */ /* 0x000fe200078e00ff */
[----:B------:R-:W-:Y:S01]  /*29b0*/  UMOV UR39, 0x10202490 ;  /* 0x1020249000277882 */ /* 0x000fe20000000000 */
[----:B------:R-:W-:Y:S01]  /*29c0*/  UPLOP3.LUT UP2, UPT, UPT, UPT, UPT, 0x40, 0x4 ;  /* 0x000000000004789c */ /* 0x000fe20003f4e870 */
[----:B------:R-:W-:Y:S01]  /*29d0*/  IMAD.MOV.U32 R18, RZ, RZ, RZ ;  /* 0x000000ffff127224 */ /* 0x000fe200078e00ff */
[----:B------:R-:W0:Y:S01]  /*29e0*/  SYNCS.PHASECHK.TRANS64.TRYWAIT P0, [R4+URZ+0x70], R5 ;  /* 0x00007005040075a7 */ /* 0x000e2200080011ff */
[----:B------:R-:W-:Y:S01]  /*29f0*/  USEL UR39, UR39, 0x10200490, !UP6 ;  /* 0x1020049027277887 */ /* 0x000fe2000f000000 */
[----:B------:R-:W-:Y:S01]  /*2a00*/  CS2R R16, SRZ ;  /* 0x0000000000107805 */ /* 0x000fe2000001ff00 */
[----:B------:R-:W-:Y:S01]  /*2a10*/  UPLOP3.LUT UP1, UPT, UPT, UPT, UPT, 0x80, 0x8 ;  /* 0x000000000008789c */ /* 0x000fe20003f2f070 */
[----:B------:R-:W-:Y:S01]  /*2a20*/  MOV R12, RZ ;  /* 0x000000ff000c7202 */ /* 0x000fe20000000f00 */
[----:B------:R-:W-:Y:S01]  /*2a30*/  UMOV UR5, URZ ;  /* 0x000000ff00057c82 */ /* 0x000fe20008000000 */
[----:B------:R-:W-:Y:S01]  /*2a40*/  UMOV UR6, URZ ;  /* 0x000000ff00067c82 */ /* 0x000fe20008000000 */
[----:B------:R-:W-:Y:S01]  /*2a50*/  ULOP3.LUT UR63, UR77, 0xffff, URZ, 0xc0, !UPT ;  /* 0x0000ffff4d3f7892 */ /* 0x000fe2000f8ec0ff */
[----:B------:R-:W-:Y:S01]  /*2a60*/  IMAD.MOV.U32 R11, RZ, RZ, RZ ;  /* 0x000000ffff0b7224 */ /* 0x000fe200078e00ff */
[----:B------:R-:W-:Y:S01]  /*2a70*/  UMOV UR54, URZ ;  /* 0x000000ff00367c82 */ /* 0x000fe20008000000 */
[----:B--2---:R-:W-:-:S13]  /*2a80*/  R2UR UR4, R7 ;  /* 0x00000000070472ca */ /* 0x004fda00000e0000 */
[----:B------:R-:W-:-:S04]  /*2a90*/  UISETP.NE.AND UP0, UPT, UR4, URZ, UPT ;  /* 0x000000ff0400728c */ /* 0x000fc8000bf05270 */
[----:B------:R-:W-:-:S04]  /*2aa0*/  USEL UR38, URZ, 0x4000, UP0 ;  /* 0x00004000ff267887 */ /* 0x000fc80008000000 */
[----:B------:R-:W-:-:S03]  /*2ab0*/  UIADD3 UR39, UPT, UPT, UR38, UR39, URZ ;  /* 0x0000002726277290 */ /* 0x000fc6000fffe0ff */
[----:B------:R-:W-:-:S04]  /*2ac0*/  UMOV UR38, URZ ;  /* 0x000000ff00267c82 */ /* 0x000fc80008000000 */
[----:B------:R-:W-:Y:S01]  /*2ad0*/  UMOV UR55, UR39 ;  /* 0x0000002700377c82 */ /* 0x000fe20008000000 */
[----:B0-----:R-:W-:Y:S05]  /*2ae0*/  @!P0 BRA `(.L_x_46) ;  /* 0x000000b000f48947 */ /* 0x001fea0003800000 */
.L_x_159:
[----:B------:R-:W-:Y:S01]  /*2af0*/  IMAD.MOV.U32 R10, RZ, RZ, RZ ;  /* 0x000000ffff0a7224 */ /* 0x000fe200078e00ff */
[----:B------:R-:W-:Y:S02]  /*2b00*/  CS2R R8, SRZ ;  /* 0x0000000000087805 */ /* 0x000fe4000001ff00 */
[----:B0-----:R-:W-:Y:S01]  /*2b10*/  CS2R R6, SRZ ;  /* 0x0000000000067805 */ /* 0x001fe2000001ff00 */
[----:B------:R-:W-:Y:S01]  /*2b20*/  IMAD.MOV.U32 R5, RZ, RZ, RZ ;  /* 0x000000ffff057224 */ /* 0x000fe200078e00ff */
[----:B------:R-:W-:Y:S01]  /*2b30*/  UMOV UR52, URZ ;  /* 0x000000ff00347c82 */ /* 0x000fe20008000000 */
[----:B------:R-:W-:Y:S01]  /*2b40*/  UMOV UR53, UR39 ;  /* 0x0000002700357c82 */ /* 0x000fe20008000000 */
        /* <DEDUP_REMOVED lines=10> */
.L_x_49:
[----:B0-----:R-:W-:Y:S01]  /*2bf0*/  IMAD R13, R17, 0x8, R4 ;  /* 0x00000008110d7824 */ /* 0x001fe200078e0204 */
[----:B------:R-:W-:Y:S01]  /*2c00*/  SHF.L.U32 R21, R16, 0x1f, RZ ;  /* 0x0000001f10157819 */ /* 0x000fe200000006ff */
[----:B------:R-:W-:Y:S01]  /*2c10*/  IMAD.U32 R14, R18, -0x80000000, RZ ;  /* 0x80000000120e7824 */ /* 0x000fe200078e00ff */
[----:B------:R-:W-:Y:S02]  /*2c20*/  R2UR UR4, R4 ;  /* 0x00000000040472ca */ /* 0x000fe400000e0000 */
[----:B------:R-:W0:Y:S11]  /*2c30*/  SYNCS.PHASECHK.TRANS64.TRYWAIT P0, [R13+URZ], R21 ;  /* 0x000000150d0075a7 */ /* 0x000e3600080011ff */
[----:B------:R-:W-:Y:S01]  /*2c40*/  ULEA UR4, UR5, UR4, 0x3 ;  /* 0x0000000405047291 */ /* 0x000fe2000f8e18ff */
[----:B0-2---:R-:W-:Y:S11]  /*2c50*/  @!P0 BRA `(.L_x_47) ;  /* 0x000000b000b48947 */ /* 0x005ff60003800000 */
.L_x_161:
[----:B------:R-:W1:Y:S01]  /*2c60*/  SYNCS.PHASECHK.TRANS64.TRYWAIT P1, [UR4+0x20], R14 ;  /* 0x0000200eff0075a7 */ /* 0x000e620008021104 */
[----:B------:R-:W-:Y:S01]  /*2c70*/  VIADD R17, R17, 0x1 ;  /* 0x0000000111117836 */ /* 0x000fe20000000000 */
[----:B------:R-:W-:Y:S04]  /*2c80*/  UPLOP3.LUT UP4, UPT, UPT, UPT, UP1, 0x80, 0x8 ;  /* 0x000000000008789c */ /* 0x000fe80003f8f010 */
[C---:B------:R-:W-:Y:S04]  /*2c90*/  ISETP.NE.AND P0, PT, R17.reuse, 0x2, PT ;  /* 0x000000021100780c */ /* 0x040fe80003f05270 */
[----:B0-----:R-:W-:Y:S02]  /*2ca0*/  SEL R13, RZ, 0x1, P0 ;  /* 0x00000001ff0d7807 */ /* 0x001fe40000000000 */
[----:B------:R-:W-:Y:S02]  /*2cb0*/  SEL R17, R17, RZ, P0 ;  /* 0x000000ff11117207 */ /* 0x000fe40000000000 */
[----:B------:R-:W-:Y:S01]  /*2cc0*/  LOP3.LUT R16, R16, R13, RZ, 0x3c, !PT ;  /* 0x0000000d10107212 */ /* 0x000fe200078e3cff */
[----:B-1----:R-:W-:Y:S06]  /*2cd0*/  @!P1 BRA `(.L_x_48) ;  /* 0x000000b000ac9947 */ /* 0x002fec0003800000 */
.L_x_163:
[----:B------:R-:W-:Y:S01]  /*2ce0*/  ULEA UR8, UR5, UR72, 0xa ;  /* 0x0000004805087291 */ /* 0x000fe2000f8e50ff */
[----:B------:R-:W-:Y:S01]  /*2cf0*/  R2UR UR62, R12 ;  /* 0x000000000c3e72ca */ /* 0x000fe200000e0000 */
[----:B------:R-:W-:Y:S01]  /*2d00*/  UIADD3 UR6, UPT, UPT, UR6, UR71, URZ ;  /* 0x0000004706067290 */ /* 0x000fe2000fffe0ff */
[----:B------:R-:W-:Y:S01]  /*2d10*/  R2UR UR61, R11 ;  /* 0x000000000b3d72ca */ /* 0x000fe200000e0000 */
[----:B------:R-:W-:Y:S01]  /*2d20*/  UIADD3 UR36, UPT, UPT, UR8, 0x2, URZ ;  /* 0x0000000208247890 */ /* 0x000fe2000fffe0ff */
        /* <DEDUP_REMOVED lines=11> */
[----:B------:R-:W-:Y:S02]  /*2de0*/  UIADD3 UR24, UPT, UPT, UR8, 0x200, URZ ;  /* 0x0000020008187890 */ /* 0x000fe4000fffe0ff */
        /* <DEDUP_REMOVED lines=9> */
[----:B------:R-:W-:Y:S02]  /*2e80*/  UPLOP3.LUT UP1, UPT, UPT, UPT, UPT, 0x40, 0x4 ;  /* 0x000000000004789c */ /* 0x000fe40003f2e870 */
[----:B------:R-:W-:Y:S01]  /*2e90*/  UISETP.NE.AND UP0, UPT, UR5, 0x4, UPT ;  /* 0x000000040500788c */ /* 0x000fe2000bf05270 */
[----:B------:R-:W-:Y:S01]  /*2ea0*/  UMOV UR9, 0x40004040 ;  /* 0x4000404000097882 */ /* 0x000fe20000000000 */
[----:B------:R-:W-:Y:S02]  /*2eb0*/  UMOV UR7, 0x40004040 ;  /* 0x4000404000077882 */ /* 0x000fe40000000000 */
[----:B------:R-:W-:Y:S01]  /*2ec0*/  USEL UR4, URZ, 0x1, UP0 ;  /* 0x00000001ff047887 */ /* 0x000fe20008000000 */
[----:B------:R1:W-:Y:S01]  /*2ed0*/  UTCHMMA.2CTA gdesc[UR6], gdesc[UR8], tmem[UR62], tmem[UR38], idesc[UR39], UP2 ;  /* 0x00ff2608060075ea */ /* 0x0003e2000920003e */
[----:B------:R-:W-:Y:S02]  /*2ee0*/  USEL UR5, UR5, URZ, UP0 ;  /* 0x000000ff05057287 */ /* 0x000fe40008000000 */
[----:B------:R-:W-:Y:S01]  /*2ef0*/  UPLOP3.LUT UP2, UPT, UPT, UPT, UPT, 0x80, 0x8 ;  /* 0x000000000008789c */ /* 0x000fe20003f4f070 */
[----:B------:R-:W-:Y:S01]  /*2f00*/  UMOV UR37, 0x40004040 ;  /* 0x4000404000257882 */ /* 0x000fe20000000000 */
[----:B------:R-:W-:Y:S01]  /*2f10*/  UMOV UR35, 0x40004040 ;  /* 0x4000404000237882 */ /* 0x000fe20000000000 */
[----:B------:R-:W-:Y:S01]  /*2f20*/  UMOV UR33, 0x40004040 ;  /* 0x4000404000217882 */ /* 0x000fe20000000000 */
[----:B------:R2:W-:Y:S01]  /*2f30*/  UTCHMMA.2CTA gdesc[UR34], gdesc[UR36], tmem[UR61], tmem[UR54], idesc[UR55], UPT ;  /* 0x00ff3624220075ea */ /* 0x0005e2000ba0003d */
        /* <DEDUP_REMOVED lines=14> */
[----:B------:R-:W-:Y:S01]  /*3020*/  UMOV UR11, 0x40004040 ;  /* 0x40004040000b7882 */ /* 0x000fe20000000000 */
[----:B------:R2:W-:Y:S01]  /*3030*/  UTCHMMA.2CTA gdesc[UR14], gdesc[UR16], tmem[UR56], tmem[UR44], idesc[UR45], UPT ;  /* 0x00ff2c100e0075ea */ /* 0x0005e2000ba00038 */
[----:B------:R2:W-:Y:S01]  /*3040*/  UTCHMMA.2CTA gdesc[UR10], gdesc[UR12], tmem[UR41], tmem[UR42], idesc[UR43], UPT ;  /* 0x00ff2a0c0a0075ea */ /* 0x0005e2000ba00029 */
[----:B------:R-:W-:Y:S01]  /*3050*/  LOP3.LUT R18, R18, UR4, RZ, 0x3c, !PT ;  /* 0x0000000412127c12 */ /* 0x000fe2000f8e3cff */
[----:B------:R2:W-:Y:S01]  /*3060*/  UTCBAR.2CTA.MULTICAST [UR40], URZ, UR63 ;  /* 0x000000ff280073e9 */ /* 0x0005e2000820083f */
[----:B-1----:R-:W-:Y:S01]  /*3070*/  UMOV UR6, 0x800 ;  /* 0x0000080000067882 */ /* 0x002fe20000000000 */
[----:B------:R-:W-:Y:S05]  /*3080*/  BRA.U UP4, `(.L_x_49) ;  /* 0xfffffff904d87547 */ /* 0x000fea000b83ffff */
[----:B------:R1:W4:Y:S01]  /*3090*/  LDL R19, [R1+0x10] ;  /* 0x0000100001137983 */ /* 0x0003220000100800 */
[----:B------:R-:W4:Y:S01]  /*30a0*/  S2UR UR4, SR_CgaCtaId ;  /* 0x00000000000479c3 */ /* 0x000f220000008800 */
[----:B------:R-:W-:Y:S01]  /*30b0*/  ELECT P0, URZ, PT ;  /* 0x0000000000ff782f */ /* 0x000fe20003800000 */
[----:B------:R-:W-:Y:S01]  /*30c0*/  IMAD.MOV.U32 R26, RZ, RZ, 0x2 ;  /* 0x00000002ff1a7424 */ /* 0x000fe200078e00ff */
[----:B------:R-:W-:Y:S01]  /*30d0*/  UMOV UR5, 0x3 ;  /* 0x0000000300057882 */ /* 0x000fe20000000000 */
[----:B------:R-:W-:-:S10]  /*30e0*/  IMAD.MOV.U32 R6, RZ, RZ, 0x1 ;  /* 0x00000001ff067424 */ /* 0x000fd400078e00ff */
[----:B---3--:R-:W-:Y:S01]  /*30f0*/  @P0 MOV R4, 0x400 ;  /* 0x0000040000040802 */ /* 0x008fe20000000f00 */
[----:B----4-:R-:W-:-:S05]  /*3100*/  @P0 IMAD.U32 R19, RZ, RZ, UR4 ;  /* 0x00000004ff130e24 */ /* 0x010fca000f8e00ff */
[----:B------:R-:W-:Y:S01]  /*3110*/  @P0 LEA R4, R19, R4, 0x18 ;  /* 0x0000000413040211 */ /* 0x000fe200078ec0ff */
[----:B------:R1:W-:Y:S04]  /*3120*/  @P0 STL [R1+0x10], R19 ;  /* 0x0000101301000387 */ /* 0x0003e80000100800 */
[----:B------:R-:W-:-:S05]  /*3130*/  @P0 VIADD R4, R4, 0x60 ;  /* 0x0000006004040836 */ /* 0x000fca0000000000 */
[----:B------:R-:W-:-:S13]  /*3140*/  @P0 R2UR.BROADCAST UR4, R4 ;  /* 0x00000000040402ca */ /* 0x000fda00008e0000 */
[----:B------:R1:W-:Y:S01]  /*3150*/  UTCBAR.2CTA.MULTICAST [UR4], URZ, UR5 ;  /* 0x000000ff040073e9 */ /* 0x0003e20008200805 */
[----:B------:R-:W-:Y:S01]  /*3160*/  NOP ;  /* 0x0000000000007918 */ /* 0x000fe20000000000 */
.L_x_45:
[----:B------:R-:W-:Y:S01]  /*3170*/  UISETP.NE.AND UP0, UPT, UR64, 0x2, UPT ;  /* 0x000000024000788c */ /* 0x000fe2000bf05270 */
[----:B------:R-:W-:Y:S01]  /*3180*/  IMAD.MOV.U32 R24, RZ, RZ, RZ ;  /* 0x000000ffff187224 */ /* 0x000fe200078e00ff */
[----:B------:R-:W-:Y:S01]  /*3190*/  MOV R22, RZ ;  /* 0x000000ff00167202 */ /* 0x000fe20000000f00 */
[----:B------:R-:W-:Y:S01]  /*31a0*/  IMAD.MOV.U32 R23, RZ, RZ, 0x1 ;  /* 0x00000001ff177424 */ /* 0x000fe200078e00ff */
[----:B------:R-:W-:Y:S01]  /*31b0*/  MOV R21, 0x1 ;  /* 0x0000000100157802 */ /* 0x000fe20000000f00 */
[----:B------:R-:W-:-:S04]  /*31c0*/  UMOV UR75, URZ ;  /* 0x000000ff004b7c82 */ /* 0x000fc80008000000 */
[----:B------:R-:W-:Y:S05]  /*31d0*/  BRA.U !UP0, `(.L_x_50) ;  /* 0x0000000d08bc7547 */ /* 0x000fea000b800000 */
[----:B------:R-:W4:Y:S04]  /*31e0*/  LDL R8, [R1+0x4] ;  /* 0x0000040001087983 */ /* 0x000f280000100800 */
[----:B------:R-:W5:Y:S04]  /*31f0*/  LDL R7, [R1+0xc] ;  /* 0x00000c0001077983 */ /* 0x000f680000100800 */
[----:B--2---:R-:W2:Y:S04]  /*3200*/  LDL R5, [R1+0x8] ;  /* 0x0000080001057983 */ /* 0x004ea80000100800 */
[----:B---3--:R-:W3:Y:S01]  /*3210*/  LDL R4, [R1] ;  /* 0x0000000001047983 */ /* 0x008ee20000100800 */
[----:B------:R-:W-:Y:S01]  /*3220*/  UMOV UR39, 0x10202490 ;  /* 0x1020249000277882 */ /* 0x000fe20000000000 */
[----:B------:R-:W-:Y:S01]  /*3230*/  UMOV UR40, 0x10212490 ;  /* 0x1021249000287882 */ /* 0x000fe20000000000 */
[----:B------:R-:W-:Y:S01]  /*3240*/  USEL UR39, UR39, 0x10200490, !UP6 ;  /* 0x1020049027277887 */ /* 0x000fe2000f000000 */
[----:B------:R-:W-:Y:S01]  /*3250*/  IMAD.MOV.U32 R22, RZ, RZ, RZ ;  /* 0x000000ffff167224 */ /* 0x000fe200078e00ff */
[----:B------:R-:W-:Y:S01]  /*3260*/  UISETP.LT.AND UP0, UPT, UR64, 0x3, UPT ;  /* 0x000000034000788c */ /* 0x000fe2000bf01270 */
[----:B------:R-:W-:Y:S01]  /*3270*/  IMAD.MOV.U32 R21, RZ, RZ, 0x1 ;  /* 0x00000001ff157424 */ /* 0x000fe200078e00ff */
[----:B------:R-:W-:Y:S01]  /*3280*/  UMOV UR75, URZ ;  /* 0x000000ff004b7c82 */ /* 0x000fe20008000000 */
[----:B------:R-:W-:Y:S01]  /*3290*/  IMAD.MOV.U32 R24, RZ, RZ, RZ ;  /* 0x000000ffff187224 */ /* 0x000fe200078e00ff */
[----:B------:R-:W-:Y:S01]  /*32a0*/  UMOV UR74, 0x1 ;  /* 0x00000001004a7882 */ /* 0x000fe20000000000 */
[----:B------:R-:W-:Y:S01]  /*32b0*/  IMAD.MOV.U32 R23, RZ, RZ, 0x1 ;  /* 0x00000001ff177424 */ /* 0x000fe200078e00ff */
[----:B------:R-:W-:-:S02]  /*32c0*/  ULOP3.LUT UR70, UR77, 0xffff, URZ, 0xc0, !UPT ;  /* 0x0000ffff4d467892 */ /* 0x000fc4000f8ec0ff */
[----:B------:R-:W-:Y:S01]  /*32d0*/  ULOP3.LUT UR37, UR77, 0xffff, URZ, 0xc0, !UPT ;  /* 0x0000ffff4d257892 */ /* 0x000fe2000f8ec0ff */
[----:B------:R-:W-:Y:S01]  /*32e0*/  UMOV UR68, URZ ;  /* 0x000000ff00447c82 */ /* 0x000fe20008000000 */
        /* <DEDUP_REMOVED lines=12> */
[----:B----4-:R-:W-:-:S02]  /*33b0*/  R2UR UR7, R8 ;  /* 0x00000000080772ca */ /* 0x010fc400000e0000 */
[----:B-----5:R-:W-:Y:S02]  /*33c0*/  R2UR UR6, R7 ;  /* 0x00000000070672ca */ /* 0x020fe400000e0000 */
[----:B-12---:R-:W-:Y:S02]  /*33d0*/  R2UR UR5, R5 ;  /* 0x00000000050572ca */ /* 0x006fe400000e0000 */
[----:B---3--:R-:W-:-:S07]  /*33e0*/  R2UR UR4, R4 ;  /* 0x00000000040472ca */ /* 0x008fce00000e0000 */
[----:B------:R-:W-:Y:S02]  /*33f0*/  UISETP.NE.AND UP5, UPT, UR7, URZ, UPT ;  /* 0x000000ff0700728c */ /* 0x000fe4000bfa5270 */
[----:B------:R-:W-:Y:S02]  /*3400*/  UISETP.NE.AND UP2, UPT, UR6, URZ, UPT ;  /* 0x000000ff0600728c */ /* 0x000fe4000bf45270 */
[----:B------:R-:W-:Y:S02]  /*3410*/  USEL UR38, URZ, 0x4000, UP5 ;  /* 0x00004000ff267887 */ /* 0x000fe4000a800000 */
[----:B------:R-:W-:Y:S02]  /*3420*/  UISETP.NE.AND UP1, UPT, UR5, URZ, UPT ;  /* 0x000000ff0500728c */ /* 0x000fe4000bf25270 */
[----:B------:R-:W-:Y:S02]  /*3430*/  USEL UR41, URZ, 0x4000, UP2 ;  /* 0x00004000ff297887 */ /* 0x000fe40009000000 */
[----:B------:R-:W-:-:S02]  /*3440*/  USEL UR40, UR40, 0x10210490, !UP1 ;  /* 0x1021049028287887 */ /* 0x000fc4000c800000 */
[----:B------:R-:W-:Y:S02]  /*3450*/  UIADD3 UR39, UPT, UPT, UR38, UR39, URZ ;  /* 0x0000002726277290 */ /* 0x000fe4000fffe0ff */
[----:B------:R-:W-:Y:S02]  /*3460*/  UIADD3 UR41, UPT, UPT, UR41, UR40, URZ ;  /* 0x0000002829297290 */ /* 0x000fe4000fffe0ff */
[----:B------:R-:W-:Y:S02]  /*3470*/  UISETP.NE.AND UP4, UPT, UR4, URZ, UPT ;  /* 0x000000ff0400728c */ /* 0x000fe4000bf85270 */
[----:B------:R-:W-:Y:S01]  /*3480*/  USEL UR4, UR64, 0x3, !UP0 ;  /* 0x0000000340047887 */ /* 0x000fe2000c000000 */
[----:B------:R-:W-:Y:S01]  /*3490*/  UMOV UR38, URZ ;  /* 0x000000ff00267c82 */ /* 0x000fe20008000000 */
[----:B------:R-:W-:Y:S02]  /*34a0*/  UMOV UR69, UR39 ;  /* 0x0000002700457c82 */ /* 0x000fe40008000000 */
[----:B------:R-:W-:Y:S01]  /*34b0*/  UIADD3 UR76, UPT, UPT, UR4, -0x2, URZ ;  /* 0xfffffffe044c7890 */ /* 0x000fe2000fffe0ff */
[----:B------:R-:W-:Y:S01]  /*34c0*/  UMOV UR67, UR39 ;  /* 0x0000002700437c82 */ /* 0x000fe20008000000 */
[----:B------:R-:W-:Y:S01]  /*34d0*/  UMOV UR64, URZ ;  /* 0x000000ff00407c82 */ /* 0x000fe20008000000 */
[----:B------:R-:W-:Y:S01]  /*34e0*/  UMOV UR65, UR39 ;  /* 0x0000002700417c82 */ /* 0x000fe20008000000 */
[----:B------:R-:W-:Y:S01]  /*34f0*/  UMOV UR63, UR39 ;  /* 0x00000027003f7c82 */ /* 0x000fe20008000000 */
[----:B------:R-:W-:Y:S01]  /*3500*/  UMOV UR61, UR39 ;  /* 0x00000027003d7c82 */ /* 0x000fe20008000000 */
[----:B------:R-:W-:Y:S01]  /*3510*/  UMOV UR59, UR39 ;  /* 0x00000027003b7c82 */ /* 0x000fe20008000000 */
[----:B------:R-:W-:Y:S01]  /*3520*/  UMOV UR57, UR39 ;  /* 0x0000002700397c82 */ /* 0x000fe20008000000 */
[----:B------:R-:W-:Y:S01]  /*3530*/  UMOV UR40, URZ ;  /* 0x000000ff00287c82 */ /* 0x000fe20008000000 */
[----:B------:R-:W-:Y:S01]  /*3540*/  UMOV UR55, UR41 ;  /* 0x0000002900377c82 */ /* 0x000fe20008000000 */
[----:B------:R-:W-:Y:S01]  /*3550*/  UMOV UR53, UR41 ;  /* 0x0000002900357c82 */ /* 0x000fe20008000000 */
[----:B------:R-:W-:Y:S01]  /*3560*/  UMOV UR51, UR41 ;  /* 0x0000002900337c82 */ /* 0x000fe20008000000 */
[----:B------:R-:W-:Y:S01]  /*3570*/  UMOV UR49, UR41 ;  /* 0x0000002900317c82 */ /* 0x000fe20008000000 */
[----:B------:R-:W-:Y:S01]  /*3580*/  UMOV UR47, UR41 ;  /* 0x00000029002f7c82 */ /* 0x000fe20008000000 */
[----:B------:R-:W-:Y:S01]  /*3590*/  UMOV UR45, UR41 ;  /* 0x00000029002d7c82 */ /* 0x000fe20008000000 */
[----:B------:R-:W-:-:S05]  /*35a0*/  UMOV UR43, UR41 ;  /* 0x00000029002b7c82 */ /* 0x000fca0008000000 */
.L_x_59:
[----:B------:R-:W-:Y:S05]  /*35b0*/  BRA.U UP4, `(.L_x_51) ;  /* 0x0000000904b47547 */ /* 0x000fea000b800000 */
[----:B------:R-:W1:Y:S01]  /*35c0*/  S2R R5, SR_CgaCtaId ;  /* 0x0000000000057919 */ /* 0x000e620000008800 */
[----:B------:R-:W-:Y:S01]  /*35d0*/  MOV R4, 0x400 ;  /* 0x0000040000047802 */ /* 0x000fe20000000f00 */
[----:B------:R-:W-:Y:S01]  /*35e0*/  IMAD.U32 R9, R23, -0x80000000, RZ ;  /* 0x8000000017097824 */ /* 0x000fe200078e00ff */
[----:B------:R-:W-:Y:S02]  /*35f0*/  R2UR UR34, R6 ;  /* 0x00000000062272ca */ /* 0x000fe400000e0000 */
[----:B-1----:R-:W-:-:S05]  /*3600*/  LEA R5, R5, R4, 0x18 ;  /* 0x0000000405057211 */ /* 0x002fca00078ec0ff */
[----:B------:R-:W-:-:S04]  /*3610*/  IMAD R4, R6, 0x8, R5 ;  /* 0x0000000806047824 */ /* 0x000fc800078e0205 */
[----:B------:R-:W1:Y:S02]  /*3620*/  SYNCS.PHASECHK.TRANS64.TRYWAIT P0, [R4+URZ+0x70], R9 ;  /* 0x00007009040075a7 */ /* 0x000e6400080011ff */
[----:B-1----:R-:W-:Y:S05]  /*3630*/  @!P0 BRA `(.L_x_52) ;  /* 0x000000a800708947 */ /* 0x002fea0003800000 */
.L_x_165:
[----:B------:R-:W-:Y:S01]  /*3640*/  IADD3 R6, PT, PT, R6, 0x1, RZ ;  /* 0x0000000106067810 */ /* 0x000fe20007ffe0ff */
[----:B------:R-:W-:Y:S01]  /*3650*/  UPLOP3.LUT UP2, UPT, UPT, UPT, UPT, 0x40, 0x4 ;  /* 0x000000000004789c */ /* 0x000fe20003f4e870 */
[----:B------:R-:W-:Y:S01]  /*3660*/  UMOV UR8, URZ ;  /* 0x000000ff00087c82 */ /* 0x000fe20008000000 */
[----:B------:R-:W-:Y:S02]  /*3670*/  USHF.L.U32 UR34, UR34, 0x7, URZ ;  /* 0x0000000722227899 */ /* 0x000fe400080006ff */
[----:B------:R-:W-:-:S11]  /*3680*/  UPLOP3.LUT UP1, UPT, UPT, UPT, UPT, 0x80, 0x8 ;  /* 0x000000000008789c */ /* 0x000fd60003f2f070 */
.L_x_54:
[C---:B--2---:R-:W-:Y:S01]  /*3690*/  R2UR UR5, R26.reuse ;  /* 0x000000001a0572ca */ /* 0x044fe200000e0000 */
[----:B------:R-:W-:Y:S01]  /*36a0*/  IMAD R26, R26, 0x8, R5 ;  /* 0x000000081a1a7824 */ /* 0x000fe200078e0205 */
[----:B-1----:R-:W-:Y:S04]  /*36b0*/  SHF.L.U32 R9, R24, 0x1f, RZ ;  /* 0x0000001f18097819 */ /* 0x002fe800000006ff */
[----:B------:R-:W1:Y:S07]  /*36c0*/  SYNCS.PHASECHK.TRANS64.TRYWAIT P0, [R26+URZ+0x20], R9 ;  /* 0x000020091a0075a7 */ /* 0x000e6e00080011ff */
[----:B------:R-:W-:Y:S02]  /*36d0*/  UIADD3 UR4, UPT, UPT, UR5, 0x1, URZ ;  /* 0x0000000105047890 */ /* 0x000fe4000fffe0ff */
[----:B------:R-:W-:Y:S02]  /*36e0*/  ULEA UR5, UR5, UR72, 0xa ;  /* 0x0000004805057291 */ /* 0x000fe4000f8e50ff */
[----:B------:R-:W-:Y:S04]  /*36f0*/  UISETP.NE.AND UP0, UPT, UR4, 0x4, UPT ;  /* 0x000000040400788c */ /* 0x000fe8000bf05270 */
[----:B------:R-:W-:Y:S02]  /*3700*/  USEL UR35, UR4, URZ, UP0 ;  /* 0x000000ff04237287 */ /* 0x000fe40008000000 */
[----:B------:R-:W-:Y:S02]  /*3710*/  USEL UR36, URZ, 0x1, UP0 ;  /* 0x00000001ff247887 */ /* 0x000fe40008000000 */
[----:B------:R-:W-:Y:S01]  /*3720*/  UIADD3 UR4, UPT, UPT, UR8, UR71, URZ ;  /* 0x0000004708047290 */ /* 0x000fe2000fffe0ff */
[----:B-1----:R-:W-:Y:S11]  /*3730*/  @!P0 BRA `(.L_x_53) ;  /* 0x000000a800488947 */ /* 0x002ff60003800000 */
.L_x_167:
[----:B------:R-:W-:Y:S02]  /*3740*/  ELECT P0, URZ, PT ;  /* 0x0000000000ff782f */ /* 0x000fe40003800000 */
[----:B------:R-:W-:Y:S01]  /*3750*/  LOP3.LUT R24, R24, UR36, RZ, 0x3c, !PT ;  /* 0x0000002418187c12 */ /* 0x000fe2000f8e3cff */
[----:B------:R-:W-:Y:S02]  /*3760*/  UIADD3 UR32, UPT, UPT, UR4, 0x2, URZ ;  /* 0x0000000204207890 */ /* 0x000fe4000fffe0ff */
[----:B------:R-:W-:Y:S02]  /*3770*/  UIADD3 UR20, UPT, UPT, UR5, 0x2, URZ ;  /* 0x0000000205147890 */ /* 0x000fe4000fffe0ff */
[----:B------:R-:W-:Y:S02]  /*3780*/  UIADD3 UR30, UPT, UPT, UR4, 0x4, URZ ;  /* 0x00000004041e7890 */ /* 0x000fe4000fffe0ff */
[----:B------:R-:W-:Y:S02]  /*3790*/  UIADD3 UR18, UPT, UPT, UR5, 0x4, URZ ;  /* 0x0000000405127890 */ /* 0x000fe4000fffe0ff */
[----:B------:R-:W-:Y:S02]  /*37a0*/  UIADD3 UR28, UPT, UPT, UR4, 0x6, URZ ;  /* 0x00000006041c7890 */ /* 0x000fe4000fffe0ff */
[----:B------:R-:W-:Y:S01]  /*37b0*/  UIADD3 UR16, UPT, UPT, UR5, 0x6, URZ ;  /* 0x0000000605107890 */ /* 0x000fe2000fffe0ff */
[----:B-1----:R-:W-:Y:S01]  /*37c0*/  @P0 VIADD R26, R26, 0x40 ;  /* 0x000000401a1a0836 */ /* 0x002fe20000000000 */
[----:B------:R-:W-:Y:S02]  /*37d0*/  UIADD3 UR26, UPT, UPT, UR4, 0x400, URZ ;  /* 0x00000400041a7890 */ /* 0x000fe4000fffe0ff */
[----:B------:R-:W-:Y:S02]  /*37e0*/  UIADD3 UR14, UPT, UPT, UR5, 0x200, URZ ;  /* 0x00000200050e7890 */ /* 0x000fe4000fffe0ff */
[----:B------:R-:W-:Y:S02]  /*37f0*/  UIADD3 UR24, UPT, UPT, UR4, 0x402, URZ ;  /* 0x0000040204187890 */ /* 0x000fe4000fffe0ff */
[----:B------:R-:W-:Y:S02]  /*3800*/  UIADD3 UR12, UPT, UPT, UR5, 0x202, URZ ;  /* 0x00000202050c7890 */ /* 0x000fe4000fffe0ff */
[----:B------:R-:W-:Y:S02]  /*3810*/  UIADD3 UR22, UPT, UPT, UR4, 0x404, URZ ;  /* 0x0000040404167890 */ /* 0x000fe4000fffe0ff */
[----:B------:R-:W-:Y:S02]  /*3820*/  UIADD3 UR10, UPT, UPT, UR5, 0x204, URZ ;  /* 0x00000204050a7890 */ /* 0x000fe4000fffe0ff */
[----:B------:R-:W-:Y:S02]  /*3830*/  UPLOP3.LUT UP0, UPT, UPT, UPT, UP1, 0x80, 0x8 ;  /* 0x000000000008789c */ /* 0x000fe40003f0f010 */
[----:B------:R-:W-:Y:S01]  /*3840*/  UPLOP3.LUT UP1, UPT, UPT, UPT, UPT, 0x40, 0x4 ;  /* 0x000000000004789c */ /* 0x000fe20003f2e870 */
[----:B------:R-:W-:Y:S01]  /*3850*/  UMOV UR6, UR4 ;  /* 0x0000000400067c82 */ /* 0x000fe20008000000 */
[----:B------:R-:W-:Y:S01]  /*3860*/  UIADD3 UR4, UPT, UPT, UR4, 0x406, URZ ;  /* 0x0000040604047890 */ /* 0x000fe2000fffe0ff */
[----:B------:R-:W-:Y:S01]  /*3870*/  UMOV UR7, 0x40004040 ;  /* 0x4000404000077882 */ /* 0x000fe20000000000 */
[----:B------:R-:W-:Y:S01]  /*3880*/  UMOV UR8, UR5 ;  /* 0x0000000500087c82 */ /* 0x000fe20008000000 */
[----:B------:R-:W-:Y:S01]  /*3890*/  UMOV UR9, 0x40004040 ;  /* 0x4000404000097882 */ /* 0x000fe20000000000 */
[----:B------:R-:W-:Y:S01]  /*38a0*/  UMOV UR33, 0x40004040 ;  /* 0x4000404000217882 */ /* 0x000fe20000000000 */
[----:B------:R1:W-:Y:S01]  /*38b0*/  UTCHMMA.2CTA gdesc[UR6], gdesc[UR8], tmem[UR34], tmem[UR38], idesc[UR39], UP2 ;  /* 0x00ff2608060075ea */ /* 0x0003e20009200022 */
[----:B------:R-:W-:Y:S01]  /*38c0*/  UPLOP3.LUT UP2, UPT, UPT, UPT, UPT, 0x80, 0x8 ;  /* 0x000000000008789c */ /* 0x000fe20003f4f070 */
        /* <DEDUP_REMOVED lines=15> */
[----:B------:R-:W-:Y:S02]  /*39c0*/  UMOV UR11, 0x40004040 ;  /* 0x40004040000b7882 */ /* 0x000fe40000000000 */
[----:B------:R2:W-:Y:S01]  /*39d0*/  UTCHMMA.2CTA gdesc[UR22], gdesc[UR10], tmem[UR34], tmem[UR58], idesc[UR59], UPT ;  /* 0x00ff3a0a160075ea */ /* 0x0005e2000ba00022 */
[----:B-1----:R-:W-:Y:S01]  /*39e0*/  UIADD3 UR6, UPT, UPT, UR5, 0x206, URZ ;  /* 0x0000020605067890 */ /* 0x002fe2000fffe0ff */
[----:B------:R-:W-:Y:S01]  /*39f0*/  @P0 R2UR UR9, R26 ;  /* 0x000000001a0902ca */ /* 0x000fe200000e0000 */
[----:B------:R-:W-:Y:S01]  /*3a00*/  IMAD.U32 R26, RZ, RZ, UR35 ;  /* 0x00000023ff1a7e24 */ /* 0x000fe2000f8e00ff */
[----:B------:R-:W-:Y:S01]  /*3a10*/  UMOV UR5, 0x40004040 ;  /* 0x4000404000057882 */ /* 0x000fe20000000000 */
[----:B------:R-:W-:Y:S05]  /*3a20*/  UMOV UR8, 0x800 ;  /* 0x0000080000087882 */ /* 0x000fea0000000000 */
[----:B------:R2:W-:Y:S05]  /*3a30*/  UTCHMMA.2CTA gdesc[UR4], gdesc[UR6], tmem[UR34], tmem[UR56], idesc[UR57], UPT ;  /* 0x00ff3806040075ea */ /* 0x0005ea000ba00022 */
[----:B------:R2:W-:Y:S01]  /*3a40*/  UTCBAR.2CTA.MULTICAST [UR9], URZ, UR70 ;  /* 0x000000ff090073e9 */ /* 0x0005e20008200846 */
[----:B------:R-:W-:Y:S05]  /*3a50*/  BRA.U UP0, `(.L_x_54) ;  /* 0xfffffffd000c7547 */ /* 0x000fea000b83ffff */
[----:B--2---:R-:W1:Y:S01]  /*3a60*/  S2UR UR4, SR_CgaCtaId ;  /* 0x00000000000479c3 */ /* 0x004e620000008800 */
[----:B------:R-:W-:Y:S02]  /*3a70*/  ELECT P0, URZ, PT ;  /* 0x0000000000ff782f */ /* 0x000fe40003800000 */
[----:B------:R-:W-:Y:S01]  /*3a80*/  SHF.L.U32 R8, R22, 0x1f, RZ ;  /* 0x0000001f16087819 */ /* 0x000fe200000006ff */
[----:B------:R-:W-:-:S10]  /*3a90*/  UMOV UR5, 0x400 ;  /* 0x0000040000057882 */ /* 0x000fd40000000000 */
[----:B------:R-:W-:Y:S02]  /*3aa0*/  @P0 VIADD R4, R4, 0x60 ;  /* 0x0000006004040836 */ /* 0x000fe40000000000 */
[----:B-1----:R-:W-:-:S03]  /*3ab0*/  IMAD.U32 R5, RZ, RZ, UR4 ;  /* 0x00000004ff057e24 */ /* 0x002fc6000f8e00ff */
[----:B------:R-:W-:Y:S02]  /*3ac0*/  @P0 R2UR UR4, R4 ;  /* 0x00000000040402ca */ /* 0x000fe400000e0000 */
[----:B------:R-:W-:Y:S01]  /*3ad0*/  R2UR UR26, R5 ;  /* 0x00000000051a72ca */ /* 0x000fe200000e0000 */
[----:B------:R1:W-:-:S12]  /*3ae0*/  STL [R1+0x10], R5 ;  /* 0x0000100501007387 */ /* 0x0003d80000100800 */
[----:B------:R-:W-:-:S03]  /*3af0*/  ULEA UR26, UR26, UR5, 0x18 ;  /* 0x000000051a1a7291 */ /* 0x000fc6000f8ec0ff */
[----:B------:R-:W-:Y:S01]  /*3b00*/  UMOV UR5, 0x3 ;  /* 0x0000000300057882 */ /* 0x000fe20000000000 */
[----:B------:R-:W-:Y:S01]  /*3b10*/  ULEA UR34, UR75, UR26, 0x3 ;  /* 0x0000001a4b227291 */ /* 0x000fe2000f8e18ff */
[----:B------:R2:W-:Y:S08]  /*3b20*/  UTCBAR.2CTA.MULTICAST [UR4], URZ, UR5 ;  /* 0x000000ff040073e9 */ /* 0x0005f00008200805 */
[----:B------:R-:W3:Y:S01]  /*3b30*/  SYNCS.PHASECHK.TRANS64.TRYWAIT P0, [UR34+0x80], R8 ;  /* 0x00008008ff0075a7 */ /* 0x000ee20008001122 */
[----:B-1----:R-:W-:Y:S01]  /*3b40*/  IMAD.U32 R5, R21, -0x80000000, RZ ;  /* 0x8000000015057824 */ /* 0x002fe200078e00ff */
[----:B--23--:R-:W-:Y:S06]  /*3b50*/  @!P0 BRA `(.L_x_55) ;  /* 0x000000a400588947 */ /* 0x00cfec0003800000 */
.L_x_169:
[----:B------:R-:W2:Y:S01]  /*3b60*/  SYNCS.PHASECHK.TRANS64.TRYWAIT P0, [UR26+0xd8], R5 ;  /* 0x0000d805ff0075a7 */ /* 0x000ea2000800111a */
[----:B------:R-:W-:Y:S02]  /*3b70*/  USHF.L.U32 UR25, UR75, 0x7, URZ ;  /* 0x000000074b197899 */ /* 0x000fe400080006ff */
[----:B------:R-:W-:Y:S02]  /*3b80*/  UIADD3 UR36, UPT, UPT, UR75, 0x1, URZ ;  /* 0x000000014b247890 */ /* 0x000fe4000fffe0ff */
[----:B------:R-:W-:Y:S02]  /*3b90*/  UIADD3 UR33, UPT, UPT, UR25, 0x8, URZ ;  /* 0x0000000819217890 */ /* 0x000fe4000fffe0ff */
[----:B------:R-:W-:Y:S02]  /*3ba0*/  UIADD3 UR32, UPT, UPT, UR25, 0x10, URZ ;  /* 0x0000001019207890 */ /* 0x000fe4000fffe0ff */
[----:B------:R-:W-:Y:S02]  /*3bb0*/  UIADD3 UR31, UPT, UPT, UR25, 0x18, URZ ;  /* 0x00000018191f7890 */ /* 0x000fe4000fffe0ff */
[----:B------:R-:W-:-:S02]  /*3bc0*/  UIADD3 UR30, UPT, UPT, UR25, 0x20, URZ ;  /* 0x00000020191e7890 */ /* 0x000fc4000fffe0ff */
[----:B------:R-:W-:Y:S02]  /*3bd0*/  UIADD3 UR29, UPT, UPT, UR25, 0x28, URZ ;  /* 0x00000028191d7890 */ /* 0x000fe4000fffe0ff */
[----:B------:R-:W-:Y:S02]  /*3be0*/  UIADD3 UR28, UPT, UPT, UR25, 0x30, URZ ;  /* 0x00000030191c7890 */ /* 0x000fe4000fffe0ff */
[----:B------:R-:W-:Y:S02]  /*3bf0*/  UIADD3 UR27, UPT, UPT, UR25, 0x38, URZ ;  /* 0x00000038191b7890 */ /* 0x000fe4000fffe0ff */
[----:B------:R-:W-:Y:S01]  /*3c00*/  UPLOP3.LUT UP1, UPT, UPT, UPT, UPT, 0x80, 0x8 ;  /* 0x000000000008789c */ /* 0x000fe20003f2f070 */
[----:B--2---:R-:W-:Y:S05]  /*3c10*/  @!P0 BRA `(.L_x_56) ;  /* 0x000000a400448947 */ /* 0x004fea0003800000 */
.L_x_171:
[----:B------:R-:W-:-:S05]  /*3c20*/  UMOV UR4, 0x100 ;  /* 0x0000010000047882 */ /* 0x000fca0000000000 */
.L_x_58:
[----:B------:R-:W-:Y:S01]  /*3c30*/  ULEA UR7, UR35, UR26, 0x3 ;  /* 0x0000001a23077291 */ /* 0x000fe2000f8e18ff */
[----:B-1----:R-:W-:Y:S01]  /*3c40*/  SHF.L.U32 R9, R24, 0x1f, RZ ;  /* 0x0000001f18097819 */ /* 0x002fe200000006ff */
[----:B---3--:R-:W-:Y:S04]  /*3c50*/  UIADD3 UR5, UPT, UPT, UR35, 0x1, URZ ;  /* 0x0000000123057890 */ /* 0x008fe8000fffe0ff */
[----:B------:R-:W-:Y:S03]  /*3c60*/  UISETP.NE.AND UP0, UPT, UR5, 0x4, UPT ;  /* 0x000000040500788c */ /* 0x000fe6000bf05270 */
[----:B------:R-:W1:Y:S01]  /*3c70*/  SYNCS.PHASECHK.TRANS64.TRYWAIT P0, [UR7+0x20], R9 ;  /* 0x00002009ff0075a7 */ /* 0x000e620008001107 */
[----:B------:R-:W-:Y:S02]  /*3c80*/  USEL UR24, UR5, URZ, UP0 ;  /* 0x000000ff05187287 */ /* 0x000fe40008000000 */
[----:B------:R-:W-:Y:S02]  /*3c90*/  ULEA UR5, UR35, UR73, 0xa ;  /* 0x0000004923057291 */ /* 0x000fe4000f8e50ff */
[----:B------:R-:W-:Y:S02]  /*3ca0*/  USEL UR23, URZ, 0x1, UP0 ;  /* 0x00000001ff177887 */ /* 0x000fe40008000000 */
[----:B------:R-:W-:Y:S02]  /*3cb0*/  UIADD3 UR9, UPT, UPT, UR5, 0x80, URZ ;  /* 0x0000008005097890 */ /* 0x000fe4000fffe0ff */
[----:B------:R-:W-:Y:S02]  /*3cc0*/  UIADD3 UR8, UPT, UPT, UR5, 0x100, URZ ;  /* 0x0000010005087890 */ /* 0x000fe4000fffe0ff */
[----:B------:R-:W-:Y:S02]  /*3cd0*/  UIADD3 UR14, UPT, UPT, UR5, 0x180, URZ ;  /* 0x00000180050e7890 */ /* 0x000fe4000fffe0ff */
[----:B------:R-:W-:Y:S02]  /*3ce0*/  UIADD3 UR12, UPT, UPT, UR5, 0x200, URZ ;  /* 0x00000200050c7890 */ /* 0x000fe4000fffe0ff */
[----:B------:R-:W-:Y:S02]  /*3cf0*/  UIADD3 UR10, UPT, UPT, UR5, 0x280, URZ ;  /* 0x00000280050a7890 */ /* 0x000fe4000fffe0ff */
[----:B------:R-:W-:Y:S01]  /*3d00*/  UIADD3 UR22, UPT, UPT, UR5, 0x300, URZ ;  /* 0x0000030005167890 */ /* 0x000fe2000fffe0ff */
[----:B-1----:R-:W-:Y:S11]  /*3d10*/  @!P0 BRA `(.L_x_57) ;  /* 0x000000a400248947 */ /* 0x002ff60003800000 */
.L_x_173:
[----:B------:R-:W-:Y:S01]  /*3d20*/  UIADD3 UR6, UPT, UPT, UR5, 0x380, URZ ;  /* 0x0000038005067890 */ /* 0x000fe2000fffe0ff */
[----:B------:R-:W-:Y:S01]  /*3d30*/  IMAD.U32 R26, RZ, RZ, UR24 ;  /* 0x00000018ff1a7e24 */ /* 0x000fe2000f8e00ff */
[----:B------:R-:W-:Y:S01]  /*3d40*/  UPLOP3.LUT UP0, UPT, UPT, UPT, UP1, 0x80, 0x8 ;  /* 0x000000000008789c */ /* 0x000fe20003f0f010 */
[----:B------:R-:W-:Y:S01]  /*3d50*/  LOP3.LUT R24, R24, UR23, RZ, 0x3c, !PT ;  /* 0x0000001718187c12 */ /* 0x000fe2000f8e3cff */
[----:B------:R-:W-:Y:S01]  /*3d60*/  UPLOP3.LUT UP1, UPT, UPT, UPT, UPT, 0x40, 0x4 ;  /* 0x000000000004789c */ /* 0x000fe20003f2e870 */
[----:B------:R-:W-:Y:S01]  /*3d70*/  UMOV UR20, UR5 ;  /* 0x0000000500147c82 */ /* 0x000fe20008000000 */
[----:B------:R-:W-:Y:S01]  /*3d80*/  UIADD3 UR5, UPT, UPT, UR7, 0x40, URZ ;  /* 0x0000004007057890 */ /* 0x000fe2000fffe0ff */
[----:B------:R-:W-:Y:S01]  /*3d90*/  R2UR UR35, R26 ;  /* 0x000000001a2372ca */ /* 0x000fe200000e0000 */
[----:B------:R-:W-:Y:S01]  /*3da0*/  UMOV UR21, 0x40004040 ;  /* 0x4000404000157882 */ /* 0x000fe20000000000 */
[----:B------:R-:W-:Y:S01]  /*3db0*/  UMOV UR18, UR9 ;  /* 0x0000000900127c82 */ /* 0x000fe20008000000 */
[----:B------:R-:W-:Y:S01]  /*3dc0*/  UTCHMMA.2CTA tmem[UR25], gdesc[UR20], tmem[UR4], tmem[UR40], idesc[UR41], UP3 ;  /* 0x00ff2814190079ea */ /* 0x000fe20009a00004 */
[----:B------:R-:W-:Y:S01]  /*3dd0*/  UMOV UR19, 0x40004040 ;  /* 0x4000404000137882 */ /* 0x000fe20000000000 */
[----:B------:R-:W-:Y:S01]  /*3de0*/  UMOV UR16, UR8 ;  /* 0x0000000800107c82 */ /* 0x000fe20008000000 */
[----:B------:R-:W-:Y:S01]  /*3df0*/  UTCHMMA.2CTA tmem[UR33], gdesc[UR18], tmem[UR4], tmem[UR54], idesc[UR55], UPT ;  /* 0x00ff3612210079ea */ /* 0x000fe2000ba00004 */
[----:B------:R-:W-:Y:S01]  /*3e00*/  UMOV UR17, 0x40004040 ;  /* 0x4000404000117882 */ /* 0x000fe20000000000 */
[----:B------:R-:W-:Y:S01]  /*3e10*/  UMOV UR15, 0x40004040 ;  /* 0x40004040000f7882 */ /* 0x000fe20000000000 */
[----:B------:R-:W-:Y:S01]  /*3e20*/  UTCHMMA.2CTA tmem[UR32], gdesc[UR16], tmem[UR4], tmem[UR52], idesc[UR53], UPT ;  /* 0x00ff3410200079ea */ /* 0x000fe2000ba00004 */
[----:B------:R-:W-:Y:S01]  /*3e30*/  UTCHMMA.2CTA tmem[UR31], gdesc[UR14], tmem[UR4], tmem[UR50], idesc[UR51], UPT ;  /* 0x00ff320e1f0079ea */ /* 0x000fe2000ba00004 */
[----:B------:R-:W-:Y:S01]  /*3e40*/  UMOV UR13, 0x40004040 ;  /* 0x40004040000d7882 */ /* 0x000fe20000000000 */
[----:B------:R-:W-:Y:S01]  /*3e50*/  UMOV UR11, 0x40004040 ;  /* 0x40004040000b7882 */ /* 0x000fe20000000000 */
[----:B------:R-:W-:Y:S01]  /*3e60*/  UTCHMMA.2CTA tmem[UR30], gdesc[UR12], tmem[UR4], tmem[UR48], idesc[UR49], UPT ;  /* 0x00ff300c1e0079ea */ /* 0x000fe2000ba00004 */
[----:B------:R-:W-:Y:S01]  /*3e70*/  UTCHMMA.2CTA tmem[UR29], gdesc[UR10], tmem[UR4], tmem[UR46], idesc[UR47], UPT ;  /* 0x00ff2e0a1d0079ea */ /* 0x000fe2000ba00004 */
[----:B------:R-:W-:Y:S01]  /*3e80*/  UMOV UR8, UR22 ;  /* 0x0000001600087c82 */ /* 0x000fe20008000000 */
[----:B------:R-:W-:Y:S01]  /*3e90*/  UMOV UR9, 0x40004040 ;  /* 0x4000404000097882 */ /* 0x000fe20000000000 */
[----:B------:R-:W-:Y:S01]  /*3ea0*/  UMOV UR7, 0x40004040 ;  /* 0x4000404000077882 */ /* 0x000fe20000000000 */
[----:B------:R-:W-:Y:S01]  /*3eb0*/  UTCHMMA.2CTA tmem[UR28], gdesc[UR8], tmem[UR4], tmem[UR44], idesc[UR45], UPT ;  /* 0x00ff2c081c0079ea */ /* 0x000fe2000ba00004 */
[----:B------:R2:W-:Y:S01]  /*3ec0*/  UTCHMMA.2CTA tmem[UR27], gdesc[UR6], tmem[UR4], tmem[UR42], idesc[UR43], UPT ;  /* 0x00ff2a061b0079ea */ /* 0x0005e2000ba00004 */
[----:B------:R3:W-:Y:S01]  /*3ed0*/  UTCBAR.2CTA.MULTICAST [UR5], URZ, UR37 ;  /* 0x000000ff050073e9 */ /* 0x0007e20008200825 */
[----:B--2---:R-:W-:Y:S01]  /*3ee0*/  UMOV UR4, 0x180 ;  /* 0x0000018000047882 */ /* 0x004fe20000000000 */
[----:B------:R-:W-:Y:S05]  /*3ef0*/  BRA.U UP0, `(.L_x_58) ;  /* 0xfffffffd004c7547 */ /* 0x000fea000b83ffff */
[----:B------:R2:W4:Y:S01]  /*3f00*/  LDL R5, [R1+0x10] ;  /* 0x0000100001057983 */ /* 0x0005220000100800 */
[----:B------:R-:W4:Y:S01]  /*3f10*/  S2UR UR4, SR_CgaCtaId ;  /* 0x00000000000479c3 */ /* 0x000f220000008800 */
[----:B------:R-:W-:Y:S02]  /*3f20*/  ELECT P0, URZ, PT ;  /* 0x0000000000ff782f */ /* 0x000fe40003800000 */
[----:B------:R-:W-:Y:S01]  /*3f30*/  LOP3.LUT R21, R21, 0x1, RZ, 0x3c, !PT ;  /* 0x0000000115157812 */ /* 0x000fe200078e3cff */
[----:B------:R-:W-:Y:S01]  /*3f40*/  UIADD3 UR6, UPT, UPT, UR34, 0x90, URZ ;  /* 0x0000009022067890 */ /* 0x000fe2000fffe0ff */
[----:B------:R-:W-:Y:S01]  /*3f50*/  UMOV UR8, 0x3 ;  /* 0x0000000300087882 */ /* 0x000fe20000000000 */
[----:B------:R-:W-:Y:S01]  /*3f60*/  UMOV UR7, 0x3 ;  /* 0x0000000300077882 */ /* 0x000fe20000000000 */
[----:B------:R-:W-:Y:S02]  /*3f70*/  UISETP.NE.AND UP0, UPT, UR36, 0x2, UPT ;  /* 0x000000022400788c */ /* 0x000fe4000bf05270 */
[----:B------:R-:W-:-:S02]  /*3f80*/  UPLOP3.LUT UP3, UPT, UPT, UPT, UPT, 0x80, 0x8 ;  /* 0x000000000008789c */ /* 0x000fc40003f6f070 */
[----:B---3--:R-:W-:Y:S02]  /*3f90*/  USEL UR5, URZ, 0x1, UP0 ;  /* 0x00000001ff057887 */ /* 0x008fe40008000000 */
[----:B------:R-:W-:Y:S01]  /*3fa0*/  USEL UR75, UR36, URZ, UP0 ;  /* 0x000000ff244b7287 */ /* 0x000fe20008000000 */
[----:B-1----:R-:W-:-:S03]  /*3fb0*/  @P0 MOV R4, 0x400 ;  /* 0x0000040000040802 */ /* 0x002fc60000000f00 */
[----:B------:R-:W-:Y:S01]  /*3fc0*/  LOP3.LUT R22, R22, UR5, RZ, 0x3c, !PT ;  /* 0x0000000516167c12 */ /* 0x000fe2000f8e3cff */
[----:B----4-:R-:W-:-:S05]  /*3fd0*/  @P0 IMAD.U32 R5, RZ, RZ, UR4 ;  /* 0x00000004ff050e24 */ /* 0x010fca000f8e00ff */
[----:B------:R-:W-:Y:S01]  /*3fe0*/  @P0 LEA R4, R5, R4, 0x18 ;  /* 0x0000000405040211 */ /* 0x000fe200078ec0ff */
[----:B------:R2:W-:Y:S04]  /*3ff0*/  @P0 STL [R1+0x10], R5 ;  /* 0x0000100501000387 */ /* 0x0005e80000100800 */
[----:B------:R-:W-:-:S05]  /*4000*/  @P0 VIADD R4, R4, 0xd0 ;  /* 0x000000d004040836 */ /* 0x000fca0000000000 */
[----:B------:R-:W-:Y:S02]  /*4010*/  @P0 R2UR.BROADCAST UR4, R4 ;  /* 0x00000000040402ca */ /* 0x000fe400008e0000 */
[----:B------:R-:W-:-:S04]  /*4020*/  ISETP.NE.AND P0, PT, R6, 0x2, PT ;  /* 0x000000020600780c */ /* 0x000fc80003f05270 */
[----:B------:R-:W-:Y:S02]  /*4030*/  SEL R4, RZ, 0x1, P0 ;  /* 0x00000001ff047807 */ /* 0x000fe40000000000 */
[----:B------:R-:W-:Y:S02]  /*4040*/  SEL R6, R6, RZ, P0 ;  /* 0x000000ff06067207 */ /* 0x000fe40000000000 */
[----:B------:R-:W-:-:S03]  /*4050*/  LOP3.LUT R23, R23, R4, RZ, 0x3c, !PT ;  /* 0x0000000417177212 */ /* 0x000fc600078e3cff */
[----:B------:R2:W-:Y:S01]  /*4060*/  UTCBAR.2CTA.MULTICAST [UR4], URZ, UR8 ;  /* 0x000000ff040073e9 */ /* 0x0005e20008200808 */
[----:B------:R2:W-:Y:S01]  /*4070*/  UTCBAR.2CTA.MULTICAST [UR6], URZ, UR7 ;  /* 0x000000ff060073e9 */ /* 0x0005e20008200807 */
[----:B------:R-:W-:Y:S02]  /*4080*/  NOP ;  /* 0x0000000000007918 */ /* 0x000fe40000000000 */
.L_x_51:
[----:B------:R-:W-:Y:S02]  /*4090*/  UISETP.NE.AND UP0, UPT, UR74, UR76, UPT ;  /* 0x0000004c4a00728c */ /* 0x000fe4000bf05270 */
[----:B--2---:R-:W-:-:S07]  /*40a0*/  UIADD3 UR4, UPT, UPT, UR74, 0x1, URZ ;  /* 0x000000014a047890 */ /* 0x004fce000fffe0ff */
[----:B------:R-:W-:Y:S01]  /*40b0*/  UMOV UR74, UR4 ;  /* 0x00000004004a7c82 */ /* 0x000fe20008000000 */
[----:B------:R-:W-:Y:S05]  /*40c0*/  BRA.U UP0, `(.L_x_59) ;  /* 0xfffffff500387547 */ /* 0x000fea000b83ffff */
.L_x_50:
[----:B---3--:R-:W3:Y:S02]  /*40d0*/  LDL R4, [R1] ;  /* 0x0000000001047983 */ /* 0x008ee40000100800 */
[----:B-1-3--:R-:W-:-:S13]  /*40e0*/  R2UR UR4, R4 ;  /* 0x00000000040472ca */ /* 0x00afda00000e0000 */
[----:B------:R-:W-:-:S09]  /*40f0*/  UISETP.NE.AND UP0, UPT, UR4, URZ, UPT ;  /* 0x000000ff0400728c */ /* 0x000fd2000bf05270 */
[----:B------:R-:W-:Y:S05]  /*4100*/  BRA.U UP0, `(.L_x_60) ;  /* 0x0000002900ac7547 */ /* 0x000fea000b800000 */
[----:B------:R-:W1:Y:S01]  /*4110*/  S2UR UR4, SR_CgaCtaId ;  /* 0x00000000000479c3 */ /* 0x000e620000008800 */
[----:B------:R-:W-:Y:S01]  /*4120*/  UMOV UR5, 0x400 ;  /* 0x0000040000057882 */ /* 0x000fe20000000000 */
[----:B------:R-:W-:-:S06]  /*4130*/  SHF.L.U32 R8, R23, 0x1f, RZ ;  /* 0x0000001f17087819 */ /* 0x000fcc00000006ff */
[----:B--2---:R-:W2:Y:S01]  /*4140*/  S2UR UR37, SR_CgaCtaId ;  /* 0x00000000002579c3 */ /* 0x004ea20000008800 */
[----:B-1----:R-:W-:-:S06]  /*4150*/  ULEA UR4, UR4, UR5, 0x18 ;  /* 0x0000000504047291 */ /* 0x002fcc000f8ec0ff */
[----:B------:R-:W-:-:S04]  /*4160*/  MOV R5, UR4 ;  /* 0x0000000400057c02 */ /* 0x000fc80008000f00 */
[----:B------:R-:W-:-:S04]  /*4170*/  LEA R4, R6, R5, 0x3 ;  /* 0x0000000506047211 */ /* 0x000fc800078e18ff */
[----:B------:R-:W1:Y:S02]  /*4180*/  SYNCS.PHASECHK.TRANS64.TRYWAIT P0, [R4+URZ+0x70], R8 ;  /* 0x00007008040075a7 */ /* 0x000e6400080011ff */
[----:B-12---:R-:W-:Y:S05]  /*4190*/  @!P0 BRA `(.L_x_61) ;  /* 0x000000a000208947 */ /* 0x006fea0003800000 */
.L_x_175:
[----:B------:R-:W2:Y:S01]  /*41a0*/  LDL R7, [R1+0x4] ;  /* 0x0000040001077983 */ /* 0x000ea20000100800 */
[----:B------:R-:W-:Y:S01]  /*41b0*/  UMOV UR6, 0x10202490 ;  /* 0x1020249000067882 */ /* 0x000fe20000000000 */
[----:B------:R-:W-:Y:S01]  /*41c0*/  UMOV UR36, 0x400 ;  /* 0x0000040000247882 */ /* 0x000fe20000000000 */
[----:B------:R-:W-:Y:S01]  /*41d0*/  USEL UR6, UR6, 0x10200490, !UP6 ;  /* 0x1020049006067887 */ /* 0x000fe2000f000000 */
[----:B------:R-:W-:Y:S01]  /*41e0*/  BSSY B1, `(.L_x_62) ;  /* 0x000008e000017945 */ /* 0x000fe20003800000 */
[----:B------:R-:W-:Y:S01]  /*41f0*/  ULEA UR35, UR37, UR36, 0x18 ;  /* 0x0000002425237291 */ /* 0x000fe2000f8ec0ff */
[----:B------:R-:W-:Y:S01]  /*4200*/  PLOP3.LUT P3, PT, PT, PT, PT, 0x80, 0x8 ;  /* 0x000000000008781c */ /* 0x000fe20003f6f070 */
[----:B------:R-:W-:Y:S01]  /*4210*/  IMAD.MOV.U32 R8, RZ, RZ, RZ ;  /* 0x000000ffff087224 */ /* 0x000fe200078e00ff */
[----:B------:R-:W-:Y:S01]  /*4220*/  PLOP3.LUT P2, PT, PT, PT, PT, 0x8, 0x80 ;  /* 0x000000000080781c */ /* 0x000fe20003f4e170 */
[----:B------:R-:W-:Y:S01]  /*4230*/  IMAD.MOV.U32 R14, RZ, RZ, RZ ;  /* 0x000000ffff0e7224 */ /* 0x000fe200078e00ff */
        /* <DEDUP_REMOVED lines=10> */
[----:B--2---:R-:W-:Y:S01]  /*42e0*/  R2UR UR4, R7 ;  /* 0x00000000070472ca */ /* 0x004fe200000e0000 */
[----:B------:R-:W-:-:S12]  /*42f0*/  IMAD.U32 R7, RZ, RZ, UR35 ;  /* 0x00000023ff077e24 */ /* 0x000fd8000f8e00ff */
[----:B------:R-:W-:Y:S01]  /*4300*/  UISETP.NE.AND UP0, UPT, UR4, URZ, UPT ;  /* 0x000000ff0400728c */ /* 0x000fe2000bf05270 */
[C---:B------:R-:W-:Y:S01]  /*4310*/  R2UR UR4, R6.reuse ;  /* 0x00000000060472ca */ /* 0x040fe200000e0000 */
[----:B------:R-:W-:Y:S02]  /*4320*/  VIADD R6, R6, 0x1 ;  /* 0x0000000106067836 */ /* 0x000fe40000000000 */
[----:B------:R-:W-:-:S04]  /*4330*/  USEL UR5, URZ, 0x4000, UP0 ;  /* 0x00004000ff057887 */ /* 0x000fc80008000000 */
[----:B------:R-:W-:-:S06]  /*4340*/  UIADD3 UR19, UPT, UPT, UR5, UR6, URZ ;  /* 0x0000000605137290 */ /* 0x000fcc000fffe0ff */
[----:B------:R-:W-:Y:S01]  /*4350*/  USHF.L.U32 UR16, UR4, 0x7, URZ ;  /* 0x0000000704107899 */ /* 0x000fe200080006ff */
[----:B------:R-:W-:Y:S01]  /*4360*/  UMOV UR33, UR19 ;  /* 0x0000001300217c82 */ /* 0x000fe20008000000 */
[----:B------:R-:W-:Y:S01]  /*4370*/  UMOV UR31, UR19 ;  /* 0x00000013001f7c82 */ /* 0x000fe20008000000 */
[----:B------:R-:W-:Y:S01]  /*4380*/  UMOV UR29, UR19 ;  /* 0x00000013001d7c82 */ /* 0x000fe20008000000 */
[----:B------:R-:W-:Y:S01]  /*4390*/  UMOV UR27, UR19 ;  /* 0x00000013001b7c82 */ /* 0x000fe20008000000 */
[----:B------:R-:W-:Y:S01]  /*43a0*/  UMOV UR25, UR19 ;  /* 0x0000001300197c82 */ /* 0x000fe20008000000 */
[----:B------:R-:W-:Y:S01]  /*43b0*/  UMOV UR23, UR19 ;  /* 0x0000001300177c82 */ /* 0x000fe20008000000 */
[----:B------:R-:W-:Y:S02]  /*43c0*/  UMOV UR21, UR19 ;  /* 0x0000001300157c82 */ /* 0x000fe40008000000 */
.L_x_65:
[----:B-1----:R-:W-:Y:S01]  /*43d0*/  LEA R9, R26, R5, 0x3 ;  /* 0x000000051a097211 */ /* 0x002fe200078e18ff */
[----:B------:R-:W-:Y:S01]  /*43e0*/  BSSY B0, `(.L_x_63) ;  /* 0x0000004000007945 */ /* 0x000fe20003800000 */
[----:B------:R-:W-:Y:S04]  /*43f0*/  SHF.L.U32 R11, R24, 0x1f, RZ ;  /* 0x0000001f180b7819 */ /* 0x000fe800000006ff */
[----:B------:R-:W1:Y:S02]  /*4400*/  SYNCS.PHASECHK.TRANS64.TRYWAIT P0, [R9+URZ+0x20], R11 ;  /* 0x0000200b090075a7 */ /* 0x000e6400080011ff */
[----:B-12---:R-:W-:Y:S05]  /*4410*/  @!P0 BRA `(.L_x_64) ;  /* 0x0000009c00988947 */ /* 0x006fea0003800000 */
.L_x_177:
[----:B------:R-:W-:Y:S05]  /*4420*/  BSYNC B0 ;  /* 0x0000000000007941 */ /* 0x000fea0003800000 */
.L_x_63:
[----:B------:R-:W-:Y:S02]  /*4430*/  LEA R16, R26, UR72, 0xa ;  /* 0x000000481a107c11 */ /* 0x000fe4000f8e50ff */
[----:B------:R-:W-:Y:S02]  /*4440*/  ELECT P0, URZ, PT ;  /* 0x0000000000ff782f */ /* 0x000fe40003800000 */
[----:B------:R-:W-:Y:S01]  /*4450*/  PLOP3.LUT P1, PT, P3, PT, PT, 0x80, 0x8 ;  /* 0x000000000008781c */ /* 0x000fe20001f2f070 */
[----:B------:R-:W-:Y:S10]  /*4460*/  VIADD R14, R14, UR71 ;  /* 0x000000470e0e7c36 */ /* 0x000ff40008000000 */
[----:B------:R-:W-:Y:S01]  /*4470*/  @P0 R2UR.BROADCAST UR10, R16 ;  /* 0x00000000100a02ca */ /* 0x000fe200008e0000 */
[----:B------:R-:W-:Y:S01]  /*4480*/  VIADD R26, R26, 0x1 ;  /* 0x000000011a1a7836 */ /* 0x000fe20000000000 */
[----:B------:R-:W-:Y:S02]  /*4490*/  PLOP3.LUT P3, PT, PT, PT, PT, 0x8, 0x80 ;  /* 0x000000000080781c */ /* 0x000fe40003f6e170 */
[----:B------:R-:W-:Y:S01]  /*44a0*/  @P0 R2UR.BROADCAST UR4, R14 ;  /* 0x000000000e0402ca */ /* 0x000fe200008e0000 */
[----:B------:R-:W-:Y:S01]  /*44b0*/  @P0 IMAD.MOV.U32 R17, RZ, RZ, 0x40004040 ;  /* 0x40004040ff110424 */ /* 0x000fe200078e00ff */
[----:B------:R-:W-:Y:S01]  /*44c0*/  @P0 VOTEU.ANY UP0, P2 ;  /* 0x0000000000ff0886 */ /* 0x000fe20001000100 */
[----:B------:R-:W-:Y:S01]  /*44d0*/  PLOP3.LUT P2, PT, PT, PT, PT, 0x80, 0x8 ;  /* 0x000000000008781c */ /* 0x000fe20003f4f070 */
[----:B0-----:R-:W-:Y:S02]  /*44e0*/  @P0 IMAD.MOV.U32 R15, RZ, RZ, 0x40004040 ;  /* 0x40004040ff0f0424 */ /* 0x001fe400078e00ff */
[----:B------:R-:W-:Y:S03]  /*44f0*/  @P0 R2UR.BROADCAST UR11, R17 ;  /* 0x00000000110b02ca */ /* 0x000fe600008e0000 */
[----:B------:R-:W-:Y:S02]  /*4500*/  @P0 R2UR.BROADCAST UR5, R15 ;  /* 0x000000000f0502ca */ /* 0x000fe400008e0000 */
[----:B------:R-:W-:Y:S11]  /*4510*/  ELECT P0, URZ, PT ;  /* 0x0000000000ff782f */ /* 0x000ff60003800000 */
[----:B------:R0:W-:Y:S02]  /*4520*/  UTCHMMA.2CTA gdesc[UR4], gdesc[UR10], tmem[UR16], tmem[UR18], idesc[UR19], UP0 ;  /* 0x00ff120a040075ea */ /* 0x0001e40008200010 */
[----:B------:R-:W-:Y:S02]  /*4530*/  @P0 VIADD R12, R16, 0x2 ;  /* 0x00000002100c0836 */ /* 0x000fe40000000000 */
[----:B------:R-:W-:Y:S02]  /*4540*/  @P0 VIADD R10, R14, 0x2 ;  /* 0x000000020e0a0836 */ /* 0x000fe40000000000 */
[----:B------:R-:W-:Y:S01]  /*4550*/  @P0 IMAD.MOV.U32 R13, RZ, RZ, 0x40004040 ;  /* 0x40004040ff0d0424 */ /* 0x000fe200078e00ff */
[----:B------:R-:W-:Y:S01]  /*4560*/  @P0 R2UR.BROADCAST UR8, R12 ;  /* 0x000000000c0802ca */ /* 0x000fe200008e0000 */
[----:B-1----:R-:W-:Y:S01]  /*4570*/  @P0 IMAD.MOV.U32 R11, RZ, RZ, 0x40004040 ;  /* 0x40004040ff0b0424 */ /* 0x002fe200078e00ff */
[----:B------:R-:W-:Y:S02]  /*4580*/  @P0 R2UR.BROADCAST UR6, R10 ;  /* 0x000000000a0602ca */ /* 0x000fe400008e0000 */
[----:B------:R-:W-:Y:S02]  /*4590*/  @P0 R2UR.BROADCAST UR9, R13 ;  /* 0x000000000d0902ca */ /* 0x000fe400008e0000 */
[----:B------:R-:W-:Y:S02]  /*45a0*/  @P0 R2UR.BROADCAST UR7, R11 ;  /* 0x000000000b0702ca */ /* 0x000fe400008e0000 */
[----:B------:R-:W-:Y:S11]  /*45b0*/  ELECT P0, URZ, PT ;  /* 0x0000000000ff782f */ /* 0x000ff60003800000 */
[----:B------:R1:W-:Y:S02]  /*45c0*/  UTCHMMA.2CTA gdesc[UR6], gdesc[UR8], tmem[UR16], tmem[UR32], idesc[UR33], UPT ;  /* 0x00ff2008060075ea */ /* 0x0003e4000ba00010 */
[----:B------:R-:W-:Y:S02]  /*45d0*/  @P0 VIADD R12, R16, 0x4 ;  /* 0x00000004100c0836 */ /* 0x000fe40000000000 */
[----:B------:R-:W-:Y:S02]  /*45e0*/  @P0 VIADD R10, R14, 0x4 ;  /* 0x000000040e0a0836 */ /* 0x000fe40000000000 */
[----:B------:R-:W-:Y:S01]  /*45f0*/  @P0 IMAD.MOV.U32 R13, RZ, RZ, 0x40004040 ;  /* 0x40004040ff0d0424 */ /* 0x000fe200078e00ff */
[----:B0-----:R-:W-:Y:S01]  /*4600*/  @P0 R2UR.BROADCAST UR10, R12 ;  /* 0x000000000c0a02ca */ /* 0x001fe200008e0000 */
[----:B------:R-:W-:Y:S01]  /*4610*/  @P0 IMAD.MOV.U32 R11, RZ, RZ, 0x40004040 ;  /* 0x40004040ff0b0424 */ /* 0x000fe200078e00ff */
        /* <DEDUP_REMOVED lines=8> */
[----:B-1----:R-:W-:Y:S01]  /*46a0*/  @P0 R2UR.BROADCAST UR8, R12 ;  /* 0x000000000c0802ca */ /* 0x002fe200008e0000 */
        /* <DEDUP_REMOVED lines=31> */
[----:B------:R-:W-:Y:S01]  /*48a0*/  @P0 R2UR.BROADCAST UR4, R10 ;  /* 0x000000000a0402ca */ /* 0x000fe200008e0000 */
[----:B------:R-:W-:Y:S01]  /*48b0*/  VIADD R16, R16, 0x206 ;  /* 0x0000020610107836 */ /* 0x000fe20000000000 */
[----:B------:R-:W-:Y:S01]  /*48c0*/  @P0 R2UR.BROADCAST UR11, R13 ;  /* 0x000000000d0b02ca */ /* 0x000fe200008e0000 */
[----:B------:R-:W-:Y:S01]  /*48d0*/  VIADD R14, R14, 0x406 ;  /* 0x000004060e0e7836 */ /* 0x000fe20000000000 */
[----:B------:R-:W-:Y:S02]  /*48e0*/  @P0 R2UR.BROADCAST UR5, R11 ;  /* 0x000000000b0502ca */ /* 0x000fe400008e0000 */
[----:B------:R-:W-:Y:S11]  /*48f0*/  ELECT P0, URZ, PT ;  /* 0x0000000000ff782f */ /* 0x000ff60003800000 */
[----:B------:R-:W-:Y:S02]  /*4900*/  @!UPT UIADD3 URZ, UPT, UPT, URZ, URZ, URZ ;  /* 0x000000fffffff290 */ /* 0x000fe4000fffe0ff */
[----:B-1----:R-:W-:Y:S01]  /*4910*/  @P0 R2UR.BROADCAST UR8, R16 ;  /* 0x00000000100802ca */ /* 0x002fe200008e0000 */
[----:B------:R0:W-:Y:S01]  /*4920*/  UTCHMMA.2CTA gdesc[UR4], gdesc[UR10], tmem[UR16], tmem[UR22], idesc[UR23], UPT ;  /* 0x00ff160a040075ea */ /* 0x0001e2000ba00010 */
[----:B------:R-:W-:Y:S01]  /*4930*/  @P0 R2UR.BROADCAST UR6, R14 ;  /* 0x000000000e0602ca */ /* 0x000fe200008e0000 */
[----:B------:R-:W-:Y:S02]  /*4940*/  @P0 IMAD.MOV.U32 R17, RZ, RZ, 0x40004040 ;  /* 0x40004040ff110424 */ /* 0x000fe400078e00ff */
[----:B------:R-:W-:Y:S02]  /*4950*/  @P0 IMAD.MOV.U32 R15, RZ, RZ, 0x40004040 ;  /* 0x40004040ff0f0424 */ /* 0x000fe400078e00ff */
[----:B------:R-:W-:Y:S01]  /*4960*/  IMAD.MOV.U32 R14, RZ, RZ, 0x800 ;  /* 0x00000800ff0e7424 */ /* 0x000fe200078e00ff */
[----:B------:R-:W-:Y:S02]  /*4970*/  @P0 R2UR.BROADCAST UR9, R17 ;  /* 0x00000000110902ca */ /* 0x000fe400008e0000 */
[----:B------:R-:W-:Y:S02]  /*4980*/  @P0 R2UR.BROADCAST UR7, R15 ;  /* 0x000000000f0702ca */ /* 0x000fe400008e0000 */
[----:B------:R-:W-:Y:S11]  /*4990*/  ELECT P0, URZ, PT ;  /* 0x0000000000ff782f */ /* 0x000ff60003800000 */
[----:B------:R2:W-:Y:S02]  /*49a0*/  UTCHMMA.2CTA gdesc[UR6], gdesc[UR8], tmem[UR16], tmem[UR20], idesc[UR21], UPT ;  /* 0x00ff1408060075ea */ /* 0x0005e4000ba00010 */
[----:B------:R-:W-:Y:S05]  /*49b0*/  @P0 VIADD R9, R9, 0x40 ;  /* 0x0000004009090836 */ /* 0x000fea0000000000 */
[----:B0-----:R-:W-:Y:S02]  /*49c0*/  @P0 R2UR.BROADCAST UR5, R9 ;  /* 0x00000000090502ca */ /* 0x001fe400008e0000 */
[----:B------:R-:W-:Y:S11]  /*49d0*/  ELECT P0, URZ, PT ;  /* 0x0000000000ff782f */ /* 0x000ff60003800000 */
[----:B------:R2:W-:Y:S02]  /*49e0*/  UTCBAR.2CTA.MULTICAST [UR5], URZ, UR34 ;  /* 0x000000ff050073e9 */ /* 0x0005e40008200822 */
[----:B------:R-:W-:Y:S04]  /*49f0*/  @P0 IMAD.MOV.U32 R5, RZ, RZ, R7 ;  /* 0x000000ffff050224 */ /* 0x000fe800078e0007 */
[C---:B------:R-:W-:Y:S02]  /*4a00*/  @P0 IMAD R9, R8.reuse, 0x8, R5 ;  /* 0x0000000808090824 */ /* 0x040fe400078e0205 */
[----:B------:R-:W-:Y:S02]  /*4a10*/  VIADD R8, R8, 0x1 ;  /* 0x0000000108087836 */ /* 0x000fe40000000000 */
[----:B------:R-:W-:Y:S05]  /*4a20*/  @P0 VIADD R9, R9, 0x10 ;  /* 0x0000001009090836 */ /* 0x000fea0000000000 */
[----:B------:R-:W-:Y:S02]  /*4a30*/  @P0 R2UR.BROADCAST UR4, R9 ;  /* 0x00000000090402ca */ /* 0x000fe400008e0000 */
[C---:B------:R-:W-:Y:S04]  /*4a40*/  ISETP.NE.AND P0, PT, R26.reuse, 0x4, PT ;  /* 0x000000041a00780c */ /* 0x040fe80003f05270 */
[----:B------:R-:W-:Y:S02]  /*4a50*/  SEL R9, RZ, 0x1, P0 ;  /* 0x00000001ff097807 */ /* 0x000fe40000000000 */
[----:B------:R-:W-:Y:S02]  /*4a60*/  SEL R26, R26, RZ, P0 ;  /* 0x000000ff1a1a7207 */ /* 0x000fe40000000000 */
[----:B------:R-:W-:Y:S02]  /*4a70*/  ISETP.NE.AND P0, PT, R8, 0x2, PT ;  /* 0x000000020800780c */ /* 0x000fe40003f05270 */
[----:B------:R-:W-:Y:S01]  /*4a80*/  LOP3.LUT R24, R24, R9, RZ, 0x3c, !PT ;  /* 0x0000000918187212 */ /* 0x000fe200078e3cff */
[----:B------:R2:W-:Y:S01]  /*4a90*/  UTCBAR.2CTA.MULTICAST [UR4], URZ, UR17 ;  /* 0x000000ff040073e9 */ /* 0x0005e20008200811 */
[----:B------:R-:W-:Y:S01]  /*4aa0*/  SEL R8, R8, RZ, P0 ;  /* 0x000000ff08087207 */ /* 0x000fe20000000000 */
[----:B------:R-:W-:Y:S08]  /*4ab0*/  @P1 BRA `(.L_x_65) ;  /* 0xfffffff800441947 */ /* 0x000ff0000383ffff */
[----:B--2---:R-:W-:Y:S05]  /*4ac0*/  BSYNC B1 ;  /* 0x0000000000017941 */ /* 0x004fea0003800000 */
.L_x_62:
[----:B------:R-:W0:Y:S01]  /*4ad0*/  S2UR UR5, SR_CgaCtaId ;  /* 0x00000000000579c3 */ /* 0x000e220000008800 */
[----:B------:R-:W-:Y:S02]  /*4ae0*/  ELECT P0, URZ, PT ;  /* 0x0000000000ff782f */ /* 0x000fe40003800000 */
[----:B------:R-:W-:Y:S02]  /*4af0*/  MOV R5, 0x400 ;  /* 0x0000040000057802 */ /* 0x000fe40000000f00 */
[----:B------:R-:W-:-:S09]  /*4b00*/  SHF.L.U32 R8, R22, 0x1f, RZ ;  /* 0x0000001f16087819 */ /* 0x000fd200000006ff */
[----:B------:R-:W-:-:S05]  /*4b10*/  @P0 VIADD R4, R4, 0x60 ;  /* 0x0000006004040836 */ /* 0x000fca0000000000 */
[----:B------:R-:W-:Y:S02]  /*4b20*/  @P0 R2UR UR4, R4 ;  /* 0x00000000040402ca */ /* 0x000fe400000e0000 */
[----:B------:R-:W-:Y:S01]  /*4b30*/  MOV R4, UR75 ;  /* 0x0000004b00047c02 */ /* 0x000fe20008000f00 */
[----:B0-----:R-:W-:Y:S01]  /*4b40*/  IMAD.U32 R7, RZ, RZ, UR5 ;  /* 0x00000005ff077e24 */ /* 0x001fe2000f8e00ff */
[----:B------:R-:W-:-:S04]  /*4b50*/  UMOV UR5, 0x3 ;  /* 0x0000000300057882 */ /* 0x000fc80000000000 */
[----:B------:R-:W-:Y:S01]  /*4b60*/  LEA R5, R7, R5, 0x18 ;  /* 0x0000000507057211 */ /* 0x000fe200078ec0ff */
[----:B------:R0:W-:Y:S04]  /*4b70*/  STL [R1+0x10], R7 ;  /* 0x0000100701007387 */ /* 0x0001e80000100800 */
[----:B------:R-:W-:Y:S01]  /*4b80*/  IMAD R17, R4, 0x8, R5 ;  /* 0x0000000804117824 */ /* 0x000fe200078e0205 */
[----:B------:R0:W-:Y:S03]  /*4b90*/  UTCBAR.2CTA.MULTICAST [UR4], URZ, UR5 ;  /* 0x000000ff040073e9 */ /* 0x0001e60008200805 */
[----:B------:R-:W1:Y:S02]  /*4ba0*/  SYNCS.PHASECHK.TRANS64.TRYWAIT P0, [R17+URZ+0x80], R8 ;  /* 0x00008008110075a7 */ /* 0x000e6400080011ff */
[----:B01----:R-:W-:Y:S05]  /*4bb0*/  @!P0 BRA `(.L_x_66) ;  /* 0x0000009400c88947 */ /* 0x003fea0003800000 */
.L_x_179:
[----:B------:R-:W-:-:S04]  /*4bc0*/  SHF.L.U32 R8, R21, 0x1f, RZ ;  /* 0x0000001f15087819 */ /* 0x000fc800000006ff */
[----:B------:R-:W1:Y:S02]  /*4bd0*/  SYNCS.PHASECHK.TRANS64.TRYWAIT P0, [R5+URZ+0xd8], R8 ;  /* 0x0000d808050075a7 */ /* 0x000e6400080011ff */
[----:B-1----:R-:W-:Y:S05]  /*4be0*/  @!P0 BRA `(.L_x_67) ;  /* 0x0000009400d48947 */ /* 0x002fea0003800000 */
.L_x_181:
[----:B------:R-:W2:Y:S04]  /*4bf0*/  LDL R7, [R1+0x8] ;  /* 0x0000080001077983 */ /* 0x000ea80000100800 */
[----:B------:R-:W3:Y:S01]  /*4c00*/  LDL R4, [R1+0xc] ;  /* 0x00000c0001047983 */ /* 0x000ee20000100800 */
[----:B------:R-:W-:Y:S02]  /*4c10*/  IMAD.U32 R15, RZ, RZ, UR75 ;  /* 0x0000004bff0f7e24 */ /* 0x000fe4000f8e00ff */
[----:B------:R-:W-:Y:S02]  /*4c20*/  HFMA2 R20, -RZ, RZ, 0, 1.52587890625e-05 ;  /* 0x00000100ff147431 */ /* 0x000fe400000001ff */
[----:B------:R-:W-:Y:S01]  /*4c30*/  IMAD.U32 R16, RZ, RZ, UR75 ;  /* 0x0000004bff107e24 */ /* 0x000fe2000f8e00ff */
[----:B------:R-:W-:Y:S01]  /*4c40*/  BSSY B1, `(.L_x_68) ;  /* 0x0000076000017945 */ /* 0x000fe20003800000 */
[----:B------:R-:W-:Y:S01]  /*4c50*/  IMAD.SHL.U32 R15, R15, 0x80, RZ ;  /* 0x000000800f0f7824 */ /* 0x000fe200078e00ff */
[----:B------:R-:W-:-:S02]  /*4c60*/  PLOP3.LUT P2, PT, PT, PT, PT, 0x80, 0x8 ;  /* 0x000000000008781c */ /* 0x000fc40003f4f070 */
[----:B------:R-:W-:Y:S01]  /*4c70*/  IADD3 R16, PT, PT, R16, 0x1, RZ ;  /* 0x0000000110107810 */ /* 0x000fe20007ffe0ff */
[C---:B------:R-:W-:Y:S01]  /*4c80*/  VIADD R14, R15.reuse, 0x8 ;  /* 0x000000080f0e7836 */ /* 0x040fe20000000000 */
[C---:B------:R-:W-:Y:S01]  /*4c90*/  IADD3 R13, PT, PT, R15.reuse, 0x10, RZ ;  /* 0x000000100f0d7810 */ /* 0x040fe20007ffe0ff */
[C---:B------:R-:W-:Y:S01]  /*4ca0*/  VIADD R12, R15.reuse, 0x18 ;  /* 0x000000180f0c7836 */ /* 0x040fe20000000000 */
[C---:B------:R-:W-:Y:S01]  /*4cb0*/  IADD3 R11, PT, PT, R15.reuse, 0x20, RZ ;  /* 0x000000200f0b7810 */ /* 0x040fe20007ffe0ff */
[C---:B------:R-:W-:Y:S01]  /*4cc0*/  VIADD R10, R15.reuse, 0x28 ;  /* 0x000000280f0a7836 */ /* 0x040fe20000000000 */
[C---:B0-----:R-:W-:Y:S01]  /*4cd0*/  IADD3 R9, PT, PT, R15.reuse, 0x30, RZ ;  /* 0x000000300f097810 */ /* 0x041fe20007ffe0ff */
[----:B------:R-:W-:Y:S01]  /*4ce0*/  VIADD R8, R15, 0x38 ;  /* 0x000000380f087836 */ /* 0x000fe20000000000 */
[----:B--2---:R-:W-:Y:S02]  /*4cf0*/  R2UR UR5, R7 ;  /* 0x00000000070572ca */ /* 0x004fe400000e0000 */
[----:B---3--:R-:W-:-:S11]  /*4d00*/  R2UR UR4, R4 ;  /* 0x00000000040472ca */ /* 0x008fd600000e0000 */
[----:B------:R-:W-:Y:S02]  /*4d10*/  UISETP.NE.AND UP1, UPT, UR5, URZ, UPT ;  /* 0x000000ff0500728c */ /* 0x000fe4000bf25270 */
[----:B------:R-:W-:-:S03]  /*4d20*/  UISETP.NE.AND UP0, UPT, UR4, URZ, UPT ;  /* 0x000000ff0400728c */ /* 0x000fc6000bf05270 */
[----:B------:R-:W-:Y:S01]  /*4d30*/  UMOV UR4, 0x10212490 ;  /* 0x1021249000047882 */ /* 0x000fe20000000000 */
[----:B------:R-:W-:Y:S02]  /*4d40*/  USEL UR5, URZ, 0x4000, UP0 ;  /* 0x00004000ff057887 */ /* 0x000fe40008000000 */
[----:B------:R-:W-:-:S06]  /*4d50*/  USEL UR4, UR4, 0x10210490, !UP1 ;  /* 0x1021049004047887 */ /* 0x000fcc000c800000 */
[----:B------:R-:W-:-:S05]  /*4d60*/  MOV R4, UR4 ;  /* 0x0000000400047c02 */ /* 0x000fca0008000f00 */
[----:B------:R-:W-:-:S07]  /*4d70*/  VIADD R4, R4, UR5 ;  /* 0x0000000504047c36 */ /* 0x000fce0008000000 */
.L_x_71:
[----:B------:R-:W-:Y:S01]  /*4d80*/  LEA R7, R26, R5, 0x3 ;  /* 0x000000051a077211 */ /* 0x000fe200078e18ff */
[----:B------:R-:W-:Y:S01]  /*4d90*/  BSSY B0, `(.L_x_69) ;  /* 0x0000004000007945 */ /* 0x000fe20003800000 */
[----:B------:R-:W-:Y:S04]  /*4da0*/  SHF.L.U32 R19, R24, 0x1f, RZ ;  /* 0x0000001f18137819 */ /* 0x000fe800000006ff */
[----:B0-----:R-:W0:Y:S02]  /*4db0*/  SYNCS.PHASECHK.TRANS64.TRYWAIT P0, [R7+URZ+0x20], R19 ;  /* 0x00002013070075a7 */ /* 0x001e2400080011ff */
[----:B0-----:R-:W-:Y:S05]  /*4dc0*/  @!P0 BRA `(.L_x_70) ;  /* 0x0000009400748947 */ /* 0x001fea0003800000 */
.L_x_183:
[----:B------:R-:W-:Y:S05]  /*4dd0*/  BSYNC B0 ;  /* 0x0000000000007941 */ /* 0x000fea0003800000 */
.L_x_69:
[----:B------:R-:W-:Y:S02]  /*4de0*/  R2UR UR5, R4 ;  /* 0x00000000040572ca */ /* 0x000fe400000e0000 */
[----:B------:R-:W-:Y:S11]  /*4df0*/  ELECT P0, URZ, PT ;  /* 0x0000000000ff782f */ /* 0x000ff60003800000 */
[----:B------:R-:W-:Y:S02]  /*4e00*/  @!UPT UIADD3 URZ, UPT, UPT, URZ, URZ, URZ ;  /* 0x000000fffffff290 */ /* 0x000fe4000fffe0ff */
[----:B------:R-:W-:Y:S01]  /*4e10*/  @P0 R2UR.BROADCAST UR8, R20 ;  /* 0x00000000140802ca */ /* 0x000fe200008e0000 */
[C---:B0-----:R-:W-:Y:S01]  /*4e20*/  VIADD R19, R26.reuse, 0x1 ;  /* 0x000000011a137836 */ /* 0x041fe20000000000 */
[----:B------:R-:W-:Y:S01]  /*4e30*/  LEA R26, R26, UR73, 0xa ;  /* 0x000000491a1a7c11 */ /* 0x000fe2000f8e50ff */
[----:B------:R-:W-:Y:S03]  /*4e40*/  UMOV UR4, URZ ;  /* 0x000000ff00047c82 */ /* 0x000fe60008000000 */
[----:B------:R-:W-:Y:S02]  /*4e50*/  @P0 R2UR.BROADCAST UR6, R26 ;  /* 0x000000001a0602ca */ /* 0x000fe400008e0000 */
[----:B------:R-:W-:Y:S02]  /*4e60*/  ISETP.NE.AND P1, PT, R19, 0x4, PT ;  /* 0x000000041300780c */ /* 0x000fe40003f25270 */
[----:B------:R-:W-:Y:S01]  /*4e70*/  @P0 R2UR UR9, R15 ;  /* 0x000000000f0902ca */ /* 0x000fe200000e0000 */
[----:B------:R-:W-:Y:S01]  /*4e80*/  @P0 IMAD.MOV.U32 R27, RZ, RZ, 0x40004040 ;  /* 0x40004040ff1b0424 */ /* 0x000fe200078e00ff */
[----:B------:R-:W-:Y:S04]  /*4e90*/  SEL R25, RZ, 0x1, P1 ;  /* 0x00000001ff197807 */ /* 0x000fe80000800000 */
[----:B------:R-:W-:Y:S02]  /*4ea0*/  @P0 R2UR.BROADCAST UR7, R27 ;  /* 0x000000001b0702ca */ /* 0x000fe400008e0000 */
[----:B------:R-:W-:Y:S11]  /*4eb0*/  ELECT P0, URZ, PT ;  /* 0x0000000000ff782f */ /* 0x000ff60003800000 */
[----:B------:R-:W-:Y:S02]  /*4ec0*/  @!UPT UIADD3 URZ, UPT, UPT, URZ, URZ, URZ ;  /* 0x000000fffffff290 */ /* 0x000fe4000fffe0ff */
[----:B------:R-:W-:Y:S02]  /*4ed0*/  @P0 R2UR.BROADCAST UR13, R20 ;  /* 0x00000000140d02ca */ /* 0x000fe400008e0000 */
[----:B------:R-:W-:Y:S01]  /*4ee0*/  LOP3.LUT R24, R24, R25, RZ, 0x3c, !PT ;  /* 0x0000001918187212 */ /* 0x000fe200078e3cff */
[----:B------:R0:W-:Y:S01]  /*4ef0*/  UTCHMMA.2CTA tmem[UR9], gdesc[UR6], tmem[UR8], tmem[UR4], idesc[UR5], UP3 ;  /* 0x00ff0406090079ea */ /* 0x0001e20009a00008 */
[----:B------:R-:W-:Y:S01]  /*4f00*/  @P0 R2UR UR15, R14 ;  /* 0x000000000e0f02ca */ /* 0x000fe200000e0000 */
[----:B------:R-:W-:Y:S02]  /*4f10*/  @P0 VIADD R18, R26, 0x80 ;  /* 0x000000801a120836 */ /* 0x000fe40000000000 */
[----:B------:R-:W-:Y:S02]  /*4f20*/  @P0 IMAD.MOV.U32 R29, RZ, RZ, 0x40004040 ;  /* 0x40004040ff1d0424 */ /* 0x000fe400078e00ff */
[----:B------:R-:W-:Y:S03]  /*4f30*/  @P0 IMAD.MOV.U32 R28, RZ, RZ, R18 ;  /* 0x000000ffff1c0224 */ /* 0x000fe600078e0012 */
[----:B------:R-:W-:Y:S02]  /*4f40*/  @P0 R2UR.BROADCAST UR11, R29 ;  /* 0x000000001d0b02ca */ /* 0x000fe400008e0000 */
[----:B------:R-:W-:Y:S02]  /*4f50*/  @P0 R2UR.BROADCAST UR10, R28 ;  /* 0x000000001c0a02ca */ /* 0x000fe400008e0000 */
[----:B------:R-:W-:Y:S11]  /*4f60*/  ELECT P0, URZ, PT ;  /* 0x0000000000ff782f */ /* 0x000ff60003800000 */
[----:B------:R-:W-:Y:S02]  /*4f70*/  @!UPT UIADD3 URZ, UPT, UPT, URZ, URZ, URZ ;  /* 0x000000fffffff290 */ /* 0x000fe4000fffe0ff */
[----:B------:R-:W-:Y:S01]  /*4f80*/  @P0 R2UR.BROADCAST UR12, R20 ;  /* 0x00000000140c02ca */ /* 0x000fe200008e0000 */
[----:B------:R1:W-:Y:S01]  /*4f90*/  UTCHMMA.2CTA tmem[UR15], gdesc[UR10], tmem[UR13], tmem[UR4], idesc[UR5], UPT ;  /* 0x00ff040a0f0079ea */ /* 0x0003e2000ba0000d */
[----:B------:R-:W-:Y:S01]  /*4fa0*/  @P0 R2UR UR14, R13 ;  /* 0x000000000d0e02ca */ /* 0x000fe200000e0000 */
[----:B------:R-:W-:Y:S02]  /*4fb0*/  @P0 VIADD R18, R26, 0x100 ;  /* 0x000001001a120836 */ /* 0x000fe40000000000 */
[----:B------:R-:W-:Y:S02]  /*4fc0*/  @P0 IMAD.MOV.U32 R29, RZ, RZ, 0x40004040 ;  /* 0x40004040ff1d0424 */ /* 0x000fe400078e00ff */
[----:B------:R-:W-:Y:S03]  /*4fd0*/  @P0 IMAD.MOV.U32 R28, RZ, RZ, R18 ;  /* 0x000000ffff1c0224 */ /* 0x000fe600078e0012 */
[----:B0-----:R-:W-:Y:S02]  /*4fe0*/  @P0 R2UR.BROADCAST UR9, R29 ;  /* 0x000000001d0902ca */ /* 0x001fe400008e0000 */
[----:B------:R-:W-:Y:S02]  /*4ff0*/  @P0 R2UR.BROADCAST UR8, R28 ;  /* 0x000000001c0802ca */ /* 0x000fe400008e0000 */
[----:B------:R-:W-:Y:S11]  /*5000*/  ELECT P0, URZ, PT ;  /* 0x0000000000ff782f */ /* 0x000ff60003800000 */
[----:B------:R0:W-:Y:S02]  /*5010*/  UTCHMMA.2CTA tmem[UR14], gdesc[UR8], tmem[UR12], tmem[UR4], idesc[UR5], UPT ;  /* 0x00ff04080e0079ea */ /* 0x0001e4000ba0000c */
[----:B-1----:R-:W-:Y:S01]  /*5020*/  @P0 R2UR UR13, R12 ;  /* 0x000000000c0d02ca */ /* 0x002fe200000e0000 */
[----:B------:R-:W-:Y:S01]  /*5030*/  @P0 VIADD R18, R26, 0x180 ;  /* 0x000001801a120836 */ /* 0x000fe20000000000 */
[----:B------:R-:W-:Y:S01]  /*5040*/  @P0 R2UR.BROADCAST UR10, R20 ;  /* 0x00000000140a02ca */ /* 0x000fe200008e0000 */
        /* <DEDUP_REMOVED lines=8> */
[----:B0-----:R-:W-:Y:S01]  /*50d0*/  @P0 R2UR UR12, R11 ;  /* 0x000000000b0c02ca */ /* 0x001fe200000e0000 */
[----:B------:R-:W-:Y:S02]  /*50e0*/  @P0 VIADD R18, R26, 0x200 ;  /* 0x000002001a120836 */ /* 0x000fe40000000000 */
[----:B------:R-:W-:Y:S02]  /*50f0*/  @P0 IMAD.MOV.U32 R29, RZ, RZ, 0x40004040 ;  /* 0x40004040ff1d0424 */ /* 0x000fe400078e00ff */
[----:B------:R-:W-:Y:S03]  /*5100*/  @P0 IMAD.MOV.U32 R28, RZ, RZ, R18 ;  /* 0x000000ffff1c0224 */ /* 0x000fe600078e0012 */
[----:B------:R-:W-:Y:S02]  /*5110*/  @P0 R2UR.BROADCAST UR9, R29 ;  /* 0x000000001d0902ca */ /* 0x000fe400008e0000 */
[----:B------:R-:W-:Y:S02]  /*5120*/  @P0 R2UR.BROADCAST UR8, R28 ;  /* 0x000000001c0802ca */ /* 0x000fe400008e0000 */
[----:B------:R-:W-:Y:S11]  /*5130*/  ELECT P0, URZ, PT ;  /* 0x0000000000ff782f */ /* 0x000ff60003800000 */
[----:B------:R0:W-:Y:S02]  /*5140*/  UTCHMMA.2CTA tmem[UR12], gdesc[UR8], tmem[UR11], tmem[UR4], idesc[UR5], UPT ;  /* 0x00ff04080c0079ea */ /* 0x0001e4000ba0000b */
[----:B------:R-:W-:Y:S01]  /*5150*/  @P0 R2UR UR14, R10 ;  /* 0x000000000a0e02ca */ /* 0x000fe200000e0000 */
[----:B------:R-:W-:Y:S01]  /*5160*/  @P0 VIADD R18, R26, 0x280 ;  /* 0x000002801a120836 */ /* 0x000fe20000000000 */
[----:B-1----:R-:W-:Y:S01]  /*5170*/  @P0 R2UR.BROADCAST UR10, R20 ;  /* 0x00000000140a02ca */ /* 0x002fe200008e0000 */
        /* <DEDUP_REMOVED lines=8> */
[----:B0-----:R-:W-:Y:S01]  /*5200*/  @P0 R2UR.BROADCAST UR12, R20 ;  /* 0x00000000140c02ca */ /* 0x001fe200008e0000 */
[----:B------:R-:W-:Y:S02]  /*5210*/  @P0 IMAD.MOV.U32 R29, RZ, RZ, 0x40004040 ;  /* 0x40004040ff1d0424 */ /* 0x000fe400078e00ff */
[----:B------:R-:W-:Y:S02]  /*5220*/  @P0 IMAD.MOV.U32 R28, RZ, RZ, R18 ;  /* 0x000000ffff1c0224 */ /* 0x000fe400078e0012 */
[----:B------:R-:W-:Y:S01]  /*5230*/  VIADD R26, R26, 0x380 ;  /* 0x000003801a1a7836 */ /* 0x000fe20000000000 */
[----:B------:R-:W-:Y:S02]  /*5240*/  @P0 R2UR.BROADCAST UR9, R29 ;  /* 0x000000001d0902ca */ /* 0x000fe400008e0000 */
[----:B------:R-:W-:Y:S02]  /*5250*/  @P0 R2UR.BROADCAST UR8, R28 ;  /* 0x000000001c0802ca */ /* 0x000fe400008e0000 */
[----:B------:R-:W-:Y:S11]  /*5260*/  ELECT P0, URZ, PT ;  /* 0x0000000000ff782f */ /* 0x000ff60003800000 */
[----:B------:R0:W-:Y:S02]  /*5270*/  UTCHMMA.2CTA tmem[UR13], gdesc[UR8], tmem[UR12], tmem[UR4], idesc[UR5], UPT ;  /* 0x00ff04080d0079ea */ /* 0x0001e4000ba0000c */
[----:B------:R-:W-:Y:S01]  /*5280*/  @P0 R2UR UR11, R8 ;  /* 0x00000000080b02ca */ /* 0x000fe200000e0000 */
[----:B------:R-:W-:Y:S01]  /*5290*/  @P0 IMAD.MOV.U32 R27, RZ, RZ, 0x40004040 ;  /* 0x40004040ff1b0424 */ /* 0x000fe200078e00ff */
[----:B-1----:R-:W-:Y:S02]  /*52a0*/  @P0 R2UR.BROADCAST UR6, R26 ;  /* 0x000000001a0602ca */ /* 0x002fe400008e0000 */
[----:B------:R-:W-:Y:S01]  /*52b0*/  @P0 R2UR.BROADCAST UR10, R20 ;  /* 0x00000000140a02ca */ /* 0x000fe200008e0000 */
[----:B------:R-:W-:Y:S01]  /*52c0*/  IMAD.MOV.U32 R20, RZ, RZ, 0x180 ;  /* 0x00000180ff147424 */ /* 0x000fe200078e00ff */
[----:B------:R-:W-:Y:S02]  /*52d0*/  @P0 R2UR.BROADCAST UR7, R27 ;  /* 0x000000001b0702ca */ /* 0x000fe400008e0000 */
[----:B------:R-:W-:Y:S02]  /*52e0*/  ELECT P0, URZ, PT ;  /* 0x0000000000ff782f */ /* 0x000fe40003800000 */
[----:B------:R-:W-:Y:S11]  /*52f0*/  SEL R26, R19, RZ, P1 ;  /* 0x000000ff131a7207 */ /* 0x000ff60000800000 */
[----:B------:R-:W-:Y:S01]  /*5300*/  @P0 VIADD R7, R7, 0x40 ;  /* 0x0000004007070836 */ /* 0x000fe20000000000 */
[----:B0-----:R-:W-:Y:S04]  /*5310*/  UMOV UR9, UR5 ;  /* 0x0000000500097c82 */ /* 0x001fe80008000000 */
[----:B------:R-:W-:Y:S01]  /*5320*/  @P0 R2UR.BROADCAST UR4, R7 ;  /* 0x00000000070402ca */ /* 0x000fe200008e0000 */
[----:B------:R-:W-:Y:S01]  /*5330*/  ULOP3.LUT UR5, UR77, 0xffff, URZ, 0xc0, !UPT ;  /* 0x0000ffff4d057892 */ /* 0x000fe2000f8ec0ff */
[----:B------:R-:W-:Y:S01]  /*5340*/  PLOP3.LUT P0, PT, P2, PT, PT, 0x80, 0x8 ;  /* 0x000000000008781c */ /* 0x000fe2000170f070 */
[----:B------:R-:W-:Y:S01]  /*5350*/  UMOV UR8, URZ ;  /* 0x000000ff00087c82 */ /* 0x000fe20008000000 */
[----:B------:R-:W-:Y:S01]  /*5360*/  PLOP3.LUT P2, PT, PT, PT, PT, 0x8, 0x80 ;  /* 0x000000000080781c */ /* 0x000fe20003f4e170 */
[----:B------:R0:W-:Y:S08]  /*5370*/  UTCHMMA.2CTA tmem[UR11], gdesc[UR6], tmem[UR10], tmem[UR8], idesc[UR9], UPT ;  /* 0x00ff08060b0079ea */ /* 0x0001f0000ba0000a */
[----:B------:R0:W-:Y:S02]  /*5380*/  UTCBAR.2CTA.MULTICAST [UR4], URZ, UR5 ;  /* 0x000000ff040073e9 */ /* 0x0001e40008200805 */
[----:B------:R-:W-:Y:S05]  /*5390*/  @P0 BRA `(.L_x_71) ;  /* 0xfffffff800780947 */ /* 0x000fea000383ffff */
[----:B0-----:R-:W-:Y:S05]  /*53a0*/  BSYNC B1 ;  /* 0x0000000000017941 */ /* 0x001fea0003800000 */
.L_x_68:
[----:B------:R0:W2:Y:S01]  /*53b0*/  LDL R25, [R1+0x10] ;  /* 0x0000100001197983 */ /* 0x0000a20000100800 */
[----:B------:R-:W2:Y:S01]  /*53c0*/  S2UR UR4, SR_CgaCtaId ;  /* 0x00000000000479c3 */ /* 0x000ea20000008800 */
[----:B------:R-:W-:Y:S02]  /*53d0*/  ELECT P0, URZ, PT ;  /* 0x0000000000ff782f */ /* 0x000fe40003800000 */
[----:B------:R-:W-:Y:S02]  /*53e0*/  ISETP.NE.AND P1, PT, R16, 0x2, PT ;  /* 0x000000021000780c */ /* 0x000fe40003f25270 */
[----:B------:R-:W-:Y:S01]  /*53f0*/  ELECT P2, URZ, PT ;  /* 0x0000000000ff782f */ /* 0x000fe20003840000 */
[----:B------:R-:W-:Y:S01]  /*5400*/  BSSY.RECONVERGENT B0, `(.L_x_72) ;  /* 0x0000018000007945 */ /* 0x000fe20003800200 */
[----:B------:R-:W-:Y:S01]  /*5410*/  UMOV UR5, 0x3 ;  /* 0x0000000300057882 */ /* 0x000fe20000000000 */
[----:B------:R-:W-:Y:S02]  /*5420*/  SEL R5, RZ, 0x1, P1 ;  /* 0x00000001ff057807 */ /* 0x000fe40000800000 */
[----:B------:R-:W-:-:S02]  /*5430*/  PLOP3.LUT P3, PT, PT, PT, PT, 0x80, 0x8 ;  /* 0x000000000008781c */ /* 0x000fc40003f6f070 */
[----:B------:R-:W-:Y:S02]  /*5440*/  LOP3.LUT R22, R22, R5, RZ, 0x3c, !PT ;  /* 0x0000000516167212 */ /* 0x000fe400078e3cff */
[----:B------:R-:W-:Y:S02]  /*5450*/  LOP3.LUT R21, R21, 0x1, RZ, 0x3c, !PT ;  /* 0x0000000115157812 */ /* 0x000fe400078e3cff */
[----:B------:R-:W-:Y:S01]  /*5460*/  @P0 MOV R4, 0x400 ;  /* 0x0000040000040802 */ /* 0x000fe20000000f00 */
[----:B--2---:R-:W-:-:S05]  /*5470*/  @P0 IMAD.U32 R25, RZ, RZ, UR4 ;  /* 0x00000004ff190e24 */ /* 0x004fca000f8e00ff */
[----:B------:R-:W-:Y:S01]  /*5480*/  @P0 LEA R4, R25, R4, 0x18 ;  /* 0x0000000419040211 */ /* 0x000fe200078ec0ff */
[----:B------:R0:W-:Y:S04]  /*5490*/  @P0 STL [R1+0x10], R25 ;  /* 0x0000101901000387 */ /* 0x0001e80000100800 */
[----:B------:R-:W-:-:S05]  /*54a0*/  @P0 VIADD R4, R4, 0xd0 ;  /* 0x000000d004040836 */ /* 0x000fca0000000000 */
[----:B------:R-:W-:Y:S02]  /*54b0*/  @P0 R2UR.BROADCAST UR4, R4 ;  /* 0x00000000040402ca */ /* 0x000fe400008e0000 */
[----:B------:R-:W-:-:S04]  /*54c0*/  ISETP.NE.AND P0, PT, R6, 0x2, PT ;  /* 0x000000020600780c */ /* 0x000fc80003f05270 */
[----:B------:R-:W-:Y:S02]  /*54d0*/  SEL R4, RZ, 0x1, P0 ;  /* 0x00000001ff047807 */ /* 0x000fe40000000000 */
[----:B------:R-:W-:Y:S02]  /*54e0*/  SEL R6, R6, RZ, P0 ;  /* 0x000000ff06067207 */ /* 0x000fe40000000000 */
[----:B------:R-:W-:Y:S02]  /*54f0*/  LOP3.LUT R23, R23, R4, RZ, 0x3c, !PT ;  /* 0x0000000417177212 */ /* 0x000fe400078e3cff */
[----:B------:R-:W-:Y:S01]  /*5500*/  SEL R4, R16, RZ, P1 ;  /* 0x000000ff10047207 */ /* 0x000fe20000800000 */
[----:B------:R0:W-:Y:S01]  /*5510*/  UTCBAR.2CTA.MULTICAST [UR4], URZ, UR5 ;  /* 0x000000ff040073e9 */ /* 0x0001e20008200805 */
[----:B------:R-:W-:Y:S05]  /*5520*/  @!P2 BRA `(.L_x_73) ;  /* 0x000000000014a947 */ /* 0x000fea0003800000 */
[----:B0-----:R-:W-:Y:S01]  /*5530*/  R2UR UR4, R17 ;  /* 0x00000000110472ca */ /* 0x001fe200000e0000 */
[----:B------:R-:W-:-:S12]  /*5540*/  UMOV UR5, 0x3 ;  /* 0x0000000300057882 */ /* 0x000fd80000000000 */
[----:B------:R-:W-:-:S09]  /*5550*/  UIADD3 UR4, UPT, UPT, UR4, 0x90, URZ ;  /* 0x0000009004047890 */ /* 0x000fd2000fffe0ff */
[----:B------:R1:W-:Y:S01]  /*5560*/  UTCBAR.2CTA.MULTICAST [UR4], URZ, UR5 ;  /* 0x000000ff040073e9 */ /* 0x0003e20008200805 */
[----:B------:R-:W-:Y:S02]  /*5570*/  NOP ;  /* 0x0000000000007918 */ /* 0x000fe40000000000 */
.L_x_73:
[----:B01----:R-:W-:Y:S05]  /*5580*/  BSYNC.RECONVERGENT B0 ;  /* 0x0000000000007941 */ /* 0x003fea0003800200 */
.L_x_72:
[----:B------:R-:W-:Y:S05]  /*5590*/  BRA `(.L_x_74) ;  /* 0x0000000c00547947 */ /* 0x000fea0003800000 */
.L_x_44:
[----:B------:R-:W2:Y:S01]  /*55a0*/  LDL R5, [R1] ;  /* 0x0000000001057983 */ /* 0x000ea20000100800 */
[----:B------:R-:W-:Y:S02]  /*55b0*/  HFMA2 R23, -RZ, RZ, 0, 5.9604644775390625e-08 ;  /* 0x00000001ff177431 */ /* 0x000fe400000001ff */
[----:B0-----:R-:W-:Y:S02]  /*55c0*/  IMAD.MOV.U32 R6, RZ, RZ, RZ ;  /* 0x000000ffff067224 */ /* 0x001fe400078e00ff */
[----:B------:R-:W-:Y:S01]  /*55d0*/  IMAD.MOV.U32 R21, RZ, RZ, 0x1 ;  /* 0x00000001ff157424 */ /* 0x000fe200078e00ff */
[----:B--2---:R-:W-:-:S13]  /*55e0*/  R2UR UR4, R5 ;  /* 0x00000000050472ca */ /* 0x004fda00000e0000 */
[----:B------:R-:W-:-:S09]  /*55f0*/  UISETP.NE.AND UP0, UPT, UR4, URZ, UPT ;  /* 0x000000ff0400728c */ /* 0x000fd2000bf05270 */
[----:B------:R-:W-:Y:S05]  /*5600*/  BRA.U UP0, `(.L_x_60) ;  /* 0x00000015006c7547 */ /* 0x000fea000b800000 */
[----:B------:R-:W2:Y:S01]  /*5610*/  LDL R5, [R1+0x4] ;  /* 0x0000040001057983 */ /* 0x000ea20000100800 */
[----:B------:R-:W-:Y:S01]  /*5620*/  UMOV UR5, 0x10202490 ;  /* 0x1020249000057882 */ /* 0x000fe20000000000 */
[----:B------:R-:W0:Y:S01]  /*5630*/  S2UR UR34, SR_CgaCtaId ;  /* 0x00000000002279c3 */ /* 0x000e220000008800 */
[----:B------:R-:W-:Y:S01]  /*5640*/  USEL UR5, UR5, 0x10200490, !UP6 ;  /* 0x1020049005057887 */ /* 0x000fe2000f000000 */
[----:B------:R-:W-:Y:S01]  /*5650*/  PLOP3.LUT P4, PT, PT, PT, PT, 0x80, 0x8 ;  /* 0x000000000008781c */ /* 0x000fe20003f8f070 */
[----:B------:R-:W-:Y:S01]  /*5660*/  ULOP3.LUT UR33, UR77, 0xffff, URZ, 0xc0, !UPT ;  /* 0x0000ffff4d217892 */ /* 0x000fe2000f8ec0ff */
[----:B------:R-:W-:Y:S01]  /*5670*/  PLOP3.LUT P3, PT, PT, PT, PT, 0x8, 0x80 ;  /* 0x000000000080781c */ /* 0x000fe20003f6e170 */
[----:B------:R-:W-:Y:S01]  /*5680*/  ULOP3.LUT UR32, UR77, 0xffff, URZ, 0xc0, !UPT ;  /* 0x0000ffff4d207892 */ /* 0x000fe2000f8ec0ff */
[----:B------:R-:W-:Y:S01]  /*5690*/  IMAD.MOV.U32 R15, RZ, RZ, RZ ;  /* 0x000000ffff0f7224 */ /* 0x000fe200078e00ff */
[----:B------:R-:W-:Y:S01]  /*56a0*/  UMOV UR16, URZ ;  /* 0x000000ff00107c82 */ /* 0x000fe20008000000 */
[----:B------:R-:W-:Y:S01]  /*56b0*/  UMOV UR30, URZ ;  /* 0x000000ff001e7c82 */ /* 0x000fe20008000000 */
[----:B------:R-:W-:Y:S01]  /*56c0*/  CS2R R12, SRZ ;  /* 0x00000000000c7805 */ /* 0x000fe2000001ff00 */
[----:B------:R-:W-:-:S02]  /*56d0*/  IMAD.MOV.U32 R11, RZ, RZ, RZ ;  /* 0x000000ffff0b7224 */ /* 0x000fc400078e00ff */
[----:B------:R-:W-:Y:S01]  /*56e0*/  IMAD.MOV.U32 R9, RZ, RZ, RZ ;  /* 0x000000ffff097224 */ /* 0x000fe200078e00ff */
[----:B--2---:R-:W-:Y:S01]  /*56f0*/  R2UR UR4, R5 ;  /* 0x00000000050472ca */ /* 0x004fe200000e0000 */
[----:B------:R-:W-:-:S04]  /*5700*/  IMAD.MOV.U32 R5, RZ, RZ, -0x80000000 ;  /* 0x80000000ff057424 */ /* 0x000fc800078e00ff */
[----:B------:R-:W1:Y:S08]  /*5710*/  SYNCS.PHASECHK.TRANS64.TRYWAIT P0, [R4+URZ+0x70], R5 ;  /* 0x00007005040075a7 */ /* 0x000e7000080011ff */
[----:B------:R-:W-:-:S04]  /*5720*/  UISETP.NE.AND UP0, UPT, UR4, URZ, UPT ;  /* 0x000000ff0400728c */ /* 0x000fc8000bf05270 */
[----:B------:R-:W-:-:S04]  /*5730*/  USEL UR4, URZ, 0x4000, UP0 ;  /* 0x00004000ff047887 */ /* 0x000fc80008000000 */
[----:B------:R-:W-:-:S07]  /*5740*/  UIADD3 UR17, UPT, UPT, UR4, UR5, URZ ;  /* 0x0000000504117290 */ /* 0x000fce000fffe0ff */
[----:B------:R-:W-:Y:S01]  /*5750*/  UMOV UR31, UR17 ;  /* 0x00000011001f7c82 */ /* 0x000fe20008000000 */
[----:B01----:R-:W-:Y:S05]  /*5760*/  @!P0 BRA `(.L_x_75) ;  /* 0x0000008c00248947 */ /* 0x003fea0003800000 */
.L_x_185:
[----:B------:R-:W-:Y:S01]  /*5770*/  BSSY B1, `(.L_x_76) ;  /* 0x00000a4000017945 */ /* 0x000fe20003800000 */
[----:B------:R-:W-:Y:S01]  /*5780*/  MOV R16, RZ ;  /* 0x000000ff00107202 */ /* 0x000fe20000000f00 */
[----:B------:R-:W-:Y:S01]  /*5790*/  UMOV UR28, URZ ;  /* 0x000000ff001c7c82 */ /* 0x000fe20008000000 */
[----:B------:R-:W-:Y:S01]  /*57a0*/  MOV R6, UR34 ;  /* 0x0000002200067c02 */ /* 0x000fe20008000f00 */
        /* <DEDUP_REMOVED lines=11> */
.L_x_81:
[----:B------:R-:W-:Y:S01]  /*5860*/  IMAD R5, R9, 0x8, R4 ;  /* 0x0000000809057824 */ /* 0x000fe200078e0204 */
[----:B------:R-:W-:Y:S01]  /*5870*/  BSSY B0, `(.L_x_77) ;  /* 0x0000006000007945 */ /* 0x000fe20003800000 */
[----:B------:R-:W-:Y:S01]  /*5880*/  IMAD.U32 R19, R11, -0x80000000, RZ ;  /* 0x800000000b137824 */ /* 0x000fe200078e00ff */
[----:B0-----:R-:W-:Y:S02]  /*5890*/  LEA R7, R13, R4, 0x3 ;  /* 0x000000040d077211 */ /* 0x001fe400078e18ff */
[----:B------:R-:W-:Y:S01]  /*58a0*/  SHF.L.U32 R8, R12, 0x1f, RZ ;  /* 0x0000001f0c087819 */ /* 0x000fe200000006ff */
[----:B------:R-:W0:Y:S02]  /*58b0*/  SYNCS.PHASECHK.TRANS64.TRYWAIT P0, [R5+URZ], R19 ;  /* 0x00000013050075a7 */ /* 0x000e2400080011ff */
[----:B01----:R-:W-:Y:S05]  /*58c0*/  @!P0 BRA `(.L_x_78) ;  /* 0x0000008800e88947 */ /* 0x003fea0003800000 */
.L_x_187:
[----:B------:R-:W-:Y:S05]  /*58d0*/  BSYNC B0 ;  /* 0x0000000000007941 */ /* 0x000fea0003800000 */
.L_x_77:
[----:B------:R-:W1:Y:S01]  /*58e0*/  SYNCS.PHASECHK.TRANS64.TRYWAIT P0, [R7+URZ+0x20], R8 ;  /* 0x00002008070075a7 */ /* 0x000e6200080011ff */
[----:B------:R-:W-:Y:S04]  /*58f0*/  BSSY B0, `(.L_x_79) ;  /* 0x0000002000007945 */ /* 0x000fe80003800000 */
[----:B-1----:R-:W-:Y:S05]  /*5900*/  @!P0 BRA `(.L_x_80) ;  /* 0x0000008800f08947 */ /* 0x002fea0003800000 */
.L_x_189:
[----:B------:R-:W-:Y:S05]  /*5910*/  BSYNC B0 ;  /* 0x0000000000007941 */ /* 0x000fea0003800000 */
.L_x_79:
[----:B------:R-:W-:Y:S01]  /*5920*/  LEA R18, R13, UR72, 0xa ;  /* 0x000000480d127c11 */ /* 0x000fe2000f8e50ff */
[----:B------:R1:W2:Y:S01]  /*5930*/  LDL R14, [R1+0x10] ;  /* 0x00001000010e7983 */ /* 0x0002a20000100800 */
[----:B------:R-:W-:Y:S02]  /*5940*/  PLOP3.LUT P2, PT, P4, PT, PT, 0x80, 0x8 ;  /* 0x000000000008781c */ /* 0x000fe4000274f070 */
[----:B------:R-:W-:Y:S11]  /*5950*/  ELECT P0, URZ, PT ;  /* 0x0000000000ff782f */ /* 0x000ff60003800000 */
[----:B------:R-:W-:Y:S02]  /*5960*/  @!UPT UIADD3 URZ, UPT, UPT, URZ, URZ, URZ ;  /* 0x000000fffffff290 */ /* 0x000fe4000fffe0ff */
[----:B------:R-:W-:Y:S01]  /*5970*/  @P0 R2UR.BROADCAST UR10, R18 ;  /* 0x00000000120a02ca */ /* 0x000fe200008e0000 */
[----:B0-----:R-:W-:Y:S01]  /*5980*/  IMAD.MOV.U32 R5, RZ, RZ, RZ ;  /* 0x000000ffff057224 */ /* 0x001fe200078e00ff */
[----:B------:R-:W-:Y:S01]  /*5990*/  PLOP3.LUT P4, PT, PT, PT, PT, 0x8, 0x80 ;  /* 0x000000000080781c */ /* 0x000fe20003f8e170 */
[----:B------:R-:W-:Y:S02]  /*59a0*/  VIADD R16, R16, UR71 ;  /* 0x0000004710107c36 */ /* 0x000fe40008000000 */
[----:B------:R-:W-:Y:S02]  /*59b0*/  VIADD R9, R9, 0x1 ;  /* 0x0000000109097836 */ /* 0x000fe40000000000 */
[----:B------:R-:W-:Y:S01]  /*59c0*/  VIADD R13, R13, 0x1 ;  /* 0x000000010d0d7836 */ /* 0x000fe20000000000 */
[----:B------:R-:W-:Y:S02]  /*59d0*/  @P0 R2UR.BROADCAST UR4, R16 ;  /* 0x00000000100402ca */ /* 0x000fe400008e0000 */
[----:B------:R-:W-:Y:S01]  /*59e0*/  @P0 R2UR UR13, R5 ;  /* 0x00000000050d02ca */ /* 0x000fe200000e0000 */
[----:B------:R-:W-:Y:S01]  /*59f0*/  @P0 IMAD.MOV.U32 R19, RZ, RZ, 0x40004040 ;  /* 0x40004040ff130424 */ /* 0x000fe200078e00ff */
[----:B------:R-:W-:Y:S01]  /*5a00*/  ISETP.NE.AND P1, PT, R13, 0x4, PT ;  /* 0x000000040d00780c */ /* 0x000fe20003f25270 */
[----:B------:R-:W-:Y:S01]  /*5a10*/  @P0 IMAD.MOV.U32 R17, RZ, RZ, 0x40004040 ;  /* 0x40004040ff110424 */ /* 0x000fe200078e00ff */
[----:B------:R-:W-:Y:S01]  /*5a20*/  @P0 VOTEU.ANY UP0, P3 ;  /* 0x0000000000ff0886 */ /* 0x000fe20001800100 */
[----:B------:R-:W-:Y:S02]  /*5a30*/  PLOP3.LUT P3, PT, PT, PT, PT, 0x80, 0x8 ;  /* 0x000000000008781c */ /* 0x000fe40003f6f070 */
[----:B------:R-:W-:Y:S02]  /*5a40*/  @P0 R2UR.BROADCAST UR11, R19 ;  /* 0x00000000130b02ca */ /* 0x000fe400008e0000 */
[----:B------:R-:W-:Y:S02]  /*5a50*/  @P0 R2UR.BROADCAST UR5, R17 ;  /* 0x00000000110502ca */ /* 0x000fe400008e0000 */
[----:B------:R-:W-:Y:S02]  /*5a60*/  ELECT P0, URZ, PT ;  /* 0x0000000000ff782f */ /* 0x000fe40003800000 */
[----:B------:R-:W-:Y:S09]  /*5a70*/  SEL R13, R13, RZ, P1 ;  /* 0x000000ff0d0d7207 */ /* 0x000ff20000800000 */
[----:B------:R0:W-:Y:S02]  /*5a80*/  UTCHMMA.2CTA gdesc[UR4], gdesc[UR10], tmem[UR13], tmem[UR16], idesc[UR17], UP0 ;  /* 0x00ff100a040075ea */ /* 0x0001e4000820000d */
[----:B------:R-:W-:Y:S01]  /*5a90*/  @P0 R2UR UR12, R5 ;  /* 0x00000000050c02ca */ /* 0x000fe200000e0000 */
[----:B------:R-:W-:Y:S02]  /*5aa0*/  @P0 VIADD R10, R18, 0x2 ;  /* 0x00000002120a0836 */ /* 0x000fe40000000000 */
[----:B------:R-:W-:Y:S02]  /*5ab0*/  @P0 VIADD R8, R16, 0x2 ;  /* 0x0000000210080836 */ /* 0x000fe40000000000 */
[----:B------:R-:W-:Y:S02]  /*5ac0*/  @P0 IMAD.MOV.U32 R20, RZ, RZ, R10 ;  /* 0x000000ffff140224 */ /* 0x000fe400078e000a */
[----:B------:R-:W-:Y:S02]  /*5ad0*/  @P0 IMAD.MOV.U32 R21, RZ, RZ, 0x40004040 ;  /* 0x40004040ff150424 */ /* 0x000fe400078e00ff */
[----:B------:R-:W-:Y:S01]  /*5ae0*/  @P0 IMAD.MOV.U32 R22, RZ, RZ, R8 ;  /* 0x000000ffff160224 */ /* 0x000fe200078e0008 */
[----:B------:R-:W-:Y:S01]  /*5af0*/  @P0 R2UR.BROADCAST UR8, R20 ;  /* 0x00000000140802ca */ /* 0x000fe200008e0000 */
[----:B------:R-:W-:Y:S01]  /*5b00*/  @P0 IMAD.MOV.U32 R23, RZ, RZ, 0x40004040 ;  /* 0x40004040ff170424 */ /* 0x000fe200078e00ff */
[----:B------:R-:W-:Y:S02]  /*5b10*/  @P0 R2UR.BROADCAST UR9, R21 ;  /* 0x00000000150902ca */ /* 0x000fe400008e0000 */
[----:B------:R-:W-:Y:S02]  /*5b20*/  @P0 R2UR.BROADCAST UR6, R22 ;  /* 0x00000000160602ca */ /* 0x000fe400008e0000 */
[----:B------:R-:W-:Y:S02]  /*5b30*/  @P0 R2UR.BROADCAST UR7, R23 ;  /* 0x00000000170702ca */ /* 0x000fe400008e0000 */
[----:B------:R-:W-:Y:S11]  /*5b40*/  ELECT P0, URZ, PT ;  /* 0x0000000000ff782f */ /* 0x000ff60003800000 */
[----:B------:R4:W-:Y:S02]  /*5b50*/  UTCHMMA.2CTA gdesc[UR6], gdesc[UR8], tmem[UR12], tmem[UR30], idesc[UR31], UPT ;  /* 0x00ff1e08060075ea */ /* 0x0009e4000ba0000c */
[----:B0-----:R-:W-:Y:S01]  /*5b60*/  @P0 R2UR UR13, R5 ;  /* 0x00000000050d02ca */ /* 0x001fe200000e0000 */
        /* <DEDUP_REMOVED lines=12> */
[----:B----4-:R-:W-:Y:S01]  /*5c30*/  @P0 R2UR UR12, R5 ;  /* 0x00000000050c02ca */ /* 0x010fe200000e0000 */
        /* <DEDUP_REMOVED lines=53> */
[----:B----4-:R-:W-:Y:S02]  /*5f90*/  @P0 R2UR.BROADCAST UR8, R18 ;  /* 0x00000000120802ca */ /* 0x010fe400008e0000 */
[----:B------:R-:W-:Y:S01]  /*5fa0*/  @P0 R2UR.BROADCAST UR6, R16 ;  /* 0x00000000100602ca */ /* 0x000fe200008e0000 */
[----:B------:R-:W-:Y:S01]  /*5fb0*/  IMAD.MOV.U32 R16, RZ, RZ, 0x800 ;  /* 0x00000800ff107424 */ /* 0x000fe200078e00ff */
[----:B------:R0:W-:Y:S01]  /*5fc0*/  UTCHMMA.2CTA gdesc[UR4], gdesc[UR10], tmem[UR13], tmem[UR20], idesc[UR21], UPT ;  /* 0x00ff140a040075ea */ /* 0x0001e2000ba0000d */
[----:B------:R-:W-:Y:S01]  /*5fd0*/  @P0 R2UR UR12, R5 ;  /* 0x00000000050c02ca */ /* 0x000fe200000e0000 */
[----:B------:R-:W-:Y:S02]  /*5fe0*/  @P0 IMAD.MOV.U32 R19, RZ, RZ, 0x40004040 ;  /* 0x40004040ff130424 */ /* 0x000fe400078e00ff */
[----:B------:R-:W-:Y:S03]  /*5ff0*/  @P0 IMAD.MOV.U32 R17, RZ, RZ, 0x40004040 ;  /* 0x40004040ff110424 */ /* 0x000fe600078e00ff */
        /* <DEDUP_REMOVED lines=8> */
[----:B------:R-:W-:Y:S01]  /*6080*/  @P0 MOV R5, 0x400 ;  /* 0x0000040000050802 */ /* 0x000fe20000000f00 */
[----:B--2---:R-:W-:Y:S04]  /*6090*/  @P0 IMAD.MOV.U32 R14, RZ, RZ, R6 ;  /* 0x000000ffff0e0224 */ /* 0x004fe800078e0006 */
[----:B------:R-:W-:Y:S01]  /*60a0*/  IMAD.MOV.U32 R7, RZ, RZ, R14 ;  /* 0x000000ffff077224 */ /* 0x000fe200078e000e */
[----:B------:R1:W-:Y:S04]  /*60b0*/  @P0 STL [R1+0x10], R14 ;  /* 0x0000100e01000387 */ /* 0x0003e80000100800 */
[----:B---3--:R-:W-:Y:S05]  /*60c0*/  @P0 LEA R4, R7, R5, 0x18 ;  /* 0x0000000507040211 */ /* 0x008fea00078ec0ff */
[C---:B------:R-:W-:Y:S02]  /*60d0*/  @P0 IMAD R5, R15.reuse, 0x8, R4 ;  /* 0x000000080f050824 */ /* 0x040fe400078e0204 */
[----:B------:R-:W-:Y:S02]  /*60e0*/  VIADD R15, R15, 0x1 ;  /* 0x000000010f0f7836 */ /* 0x000fe40000000000 */
[----:B------:R-:W-:Y:S05]  /*60f0*/  @P0 VIADD R5, R5, 0x10 ;  /* 0x0000001005050836 */ /* 0x000fea0000000000 */
[----:B------:R-:W-:Y:S02]  /*6100*/  @P0 R2UR.BROADCAST UR4, R5 ;  /* 0x00000000050402ca */ /* 0x000fe400008e0000 */
[C---:B------:R-:W-:Y:S02]  /*6110*/  ISETP.NE.AND P0, PT, R9.reuse, 0x2, PT ;  /* 0x000000020900780c */ /* 0x040fe40003f05270 */
[----:B------:R-:W-:Y:S02]  /*6120*/  SEL R5, RZ, 0x1, P1 ;  /* 0x00000001ff057807 */ /* 0x000fe40000800000 */
[----:B------:R-:W-:Y:S02]  /*6130*/  SEL R8, RZ, 0x1, P0 ;  /* 0x00000001ff087807 */ /* 0x000fe40000000000 */
[----:B------:R-:W-:Y:S02]  /*6140*/  SEL R9, R9, RZ, P0 ;  /* 0x000000ff09097207 */ /* 0x000fe40000000000 */
[----:B------:R-:W-:Y:S02]  /*6150*/  ISETP.NE.AND P0, PT, R15, 0x2, PT ;  /* 0x000000020f00780c */ /* 0x000fe40003f05270 */
[----:B------:R-:W-:Y:S01]  /*6160*/  LOP3.LUT R11, R11, R8, RZ, 0x3c, !PT ;  /* 0x000000080b0b7212 */ /* 0x000fe200078e3cff */
[----:B------:R1:W-:Y:S01]  /*6170*/  UTCBAR.2CTA.MULTICAST [UR4], URZ, UR32 ;  /* 0x000000ff040073e9 */ /* 0x0003e20008200820 */
[----:B------:R-:W-:Y:S02]  /*6180*/  LOP3.LUT R12, R12, R5, RZ, 0x3c, !PT ;  /* 0x000000050c0c7212 */ /* 0x000fe400078e3cff */
[----:B------:R-:W-:Y:S01]  /*6190*/  SEL R15, R15, RZ, P0 ;  /* 0x000000ff0f0f7207 */ /* 0x000fe20000000000 */
[----:B------:R-:W-:Y:S06]  /*61a0*/  @P2 BRA `(.L_x_81) ;  /* 0xfffffff400ac2947 */ /* 0x000fec000383ffff */
[----:B-1----:R-:W-:Y:S05]  /*61b0*/  BSYNC B1 ;  /* 0x0000000000017941 */ /* 0x002fea0003800000 */
.L_x_76:
[----:B------:R-:W0:Y:S01]  /*61c0*/  S2UR UR4, SR_CgaCtaId ;  /* 0x00000000000479c3 */ /* 0x000e220000008800 */
[----:B------:R-:W-:Y:S01]  /*61d0*/  ELECT P0, URZ, PT ;  /* 0x0000000000ff782f */ /* 0x000fe20003800000 */
[----:B------:R-:W-:Y:S01]  /*61e0*/  HFMA2 R26, -RZ, RZ, 0, 1.1920928955078125e-07 ;  /* 0x00000002ff1a7431 */ /* 0x000fe200000001ff */
[----:B------:R-:W-:Y:S01]  /*61f0*/  UMOV UR5, 0x3 ;  /* 0x0000000300057882 */ /* 0x000fe20000000000 */
[----:B------:R-:W-:Y:S01]  /*6200*/  HFMA2 R21, -RZ, RZ, 0, 5.9604644775390625e-08 ;  /* 0x00000001ff157431 */ /* 0x000fe200000001ff */
[----:B------:R-:W-:Y:S01]  /*6210*/  PLOP3.LUT P3, PT, PT, PT, PT, 0x8, 0x80 ;  /* 0x000000000080781c */ /* 0x000fe20003f6e170 */
[----:B------:R-:W-:Y:S02]  /*6220*/  IMAD.MOV.U32 R24, RZ, RZ, RZ ;  /* 0x000000ffff187224 */ /* 0x000fe400078e00ff */
[----:B------:R-:W-:Y:S02]  /*6230*/  IMAD.MOV.U32 R6, RZ, RZ, 0x1 ;  /* 0x00000001ff067424 */ /* 0x000fe400078e00ff */
[----:B------:R-:W-:-:S02]  /*6240*/  IMAD.MOV.U32 R23, RZ, RZ, 0x1 ;  /* 0x00000001ff177424 */ /* 0x000fc400078e00ff */
[----:B------:R-:W-:Y:S02]  /*6250*/  IMAD.MOV.U32 R22, RZ, RZ, RZ ;  /* 0x000000ffff167224 */ /* 0x000fe400078e00ff */
[----:B------:R-:W-:Y:S01]  /*6260*/  @P0 MOV R4, 0x400 ;  /* 0x0000040000040802 */ /* 0x000fe20000000f00 */
[----:B0-----:R-:W-:-:S05]  /*6270*/  @P0 IMAD.U32 R7, RZ, RZ, UR4 ;  /* 0x00000004ff070e24 */ /* 0x001fca000f8e00ff */
[----:B------:R-:W-:Y:S01]  /*6280*/  @P0 LEA R4, R7, R4, 0x18 ;  /* 0x0000000407040211 */ /* 0x000fe200078ec0ff */
[----:B------:R0:W-:Y:S04]  /*6290*/  @P0 STL [R1+0x10], R7 ;  /* 0x0000100701000387 */ /* 0x0001e80000100800 */
[----:B------:R-:W-:-:S05]  /*62a0*/  @P0 VIADD R4, R4, 0x60 ;  /* 0x0000006004040836 */ /* 0x000fca0000000000 */
[----:B------:R-:W-:Y:S02]  /*62b0*/  @P0 R2UR.BROADCAST UR4, R4 ;  /* 0x00000000040402ca */ /* 0x000fe400008e0000 */
[----:B------:R-:W-:-:S11]  /*62c0*/  MOV R4, RZ ;  /* 0x000000ff00047202 */ /* 0x000fd60000000f00 */
[----:B------:R0:W-:Y:S01]  /*62d0*/  UTCBAR.2CTA.MULTICAST [UR4], URZ, UR5 ;  /* 0x000000ff040073e9 */ /* 0x0001e20008200805 */
[----:B------:R-:W-:Y:S01]  /*62e0*/  NOP ;  /* 0x0000000000007918 */ /* 0x000fe20000000000 */
.L_x_74:
[----:B------:R-:W2:Y:S02]  /*62f0*/  LDL R5, [R1] ;  /* 0x0000000001057983 */ /* 0x000ea40000100800 */
[----:B0-2---:R-:W-:-:S13]  /*6300*/  R2UR UR4, R5 ;  /* 0x00000000050472ca */ /* 0x005fda00000e0000 */
[----:B------:R-:W-:-:S09]  /*6310*/  UISETP.NE.AND UP0, UPT, UR4, URZ, UPT ;  /* 0x000000ff0400728c */ /* 0x000fd2000bf05270 */
[----:B------:R-:W-:Y:S05]  /*6320*/  BRA.U UP0, `(.L_x_60) ;  /* 0x0000000900247547 */ /* 0x000fea000b800000 */
[----:B------:R-:W0:Y:S01]  /*6330*/  S2UR UR4, SR_CgaCtaId ;  /* 0x00000000000479c3 */ /* 0x000e220000008800 */
[----:B------:R-:W-:Y:S02]  /*6340*/  MOV R5, 0x400 ;  /* 0x0000040000057802 */ /* 0x000fe40000000f00 */
[----:B------:R-:W-:Y:S01]  /*6350*/  SHF.L.U32 R8, R22, 0x1f, RZ ;  /* 0x0000001f16087819 */ /* 0x000fe200000006ff */
[----:B0-----:R-:W-:-:S05]  /*6360*/  IMAD.U32 R7, RZ, RZ, UR4 ;  /* 0x00000004ff077e24 */ /* 0x001fca000f8e00ff */
[----:B------:R-:W-:Y:S01]  /*6370*/  LEA R5, R7, R5, 0x18 ;  /* 0x0000000507057211 */ /* 0x000fe200078ec0ff */
[----:B------:R0:W-:Y:S04]  /*6380*/  STL [R1+0x10], R7 ;  /* 0x0000100701007387 */ /* 0x0001e80000100800 */
[----:B------:R-:W-:-:S04]  /*6390*/  IMAD R16, R4, 0x8, R5 ;  /* 0x0000000804107824 */ /* 0x000fc800078e0205 */
[----:B------:R-:W1:Y:S02]  /*63a0*/  SYNCS.PHASECHK.TRANS64.TRYWAIT P0, [R16+URZ+0x80], R8 ;  /* 0x00008008100075a7 */ /* 0x000e6400080011ff */
[----:B01----:R-:W-:Y:S05]  /*63b0*/  @!P0 BRA `(.L_x_82) ;  /* 0x0000008000608947 */ /* 0x003fea0003800000 */
.L_x_191:
[----:B------:R-:W-:-:S04]  /*63c0*/  SHF.L.U32 R8, R21, 0x1f, RZ ;  /* 0x0000001f15087819 */ /* 0x000fc800000006ff */
[----:B------:R-:W1:Y:S02]  /*63d0*/  SYNCS.PHASECHK.TRANS64.TRYWAIT P0, [R5+URZ+0xd8], R8 ;  /* 0x0000d808050075a7 */ /* 0x000e6400080011ff */
[----:B-1----:R-:W-:Y:S05]  /*63e0*/  @!P0 BRA `(.L_x_83) ;  /* 0x00000080006c8947 */ /* 0x002fea0003800000 */
.L_x_193:
[----:B------:R-:W2:Y:S04]  /*63f0*/  LDL R10, [R1+0x8] ;  /* 0x00000800010a7983 */ /* 0x000ea80000100800 */
[----:B------:R-:W3:Y:S01]  /*6400*/  LDL R7, [R1+0xc] ;  /* 0x00000c0001077983 */ /* 0x000ee20000100800 */
[----:B------:R-:W-:Y:S01]  /*6410*/  IMAD.SHL.U32 R15, R4, 0x80, RZ ;  /* 0x00000080040f7824 */ /* 0x000fe200078e00ff */
[----:B------:R-:W-:Y:S01]  /*6420*/  BSSY B1, `(.L_x_84) ;  /* 0x0000070000017945 */ /* 0x000fe20003800000 */
[----:B------:R-:W-:Y:S01]  /*6430*/  PLOP3.LUT P2, PT, PT, PT, PT, 0x80, 0x8 ;  /* 0x000000000008781c */ /* 0x000fe20003f4f070 */
[----:B------:R-:W-:Y:S02]  /*6440*/  IMAD.MOV.U32 R17, RZ, RZ, 0x100 ;  /* 0x00000100ff117424 */ /* 0x000fe400078e00ff */
[C---:B------:R-:W-:Y:S01]  /*6450*/  IADD3 R14, PT, PT, R15.reuse, 0x8, RZ ;  /* 0x000000080f0e7810 */ /* 0x040fe20007ffe0ff */
[C---:B------:R-:W-:Y:S01]  /*6460*/  VIADD R13, R15.reuse, 0x10 ;  /* 0x000000100f0d7836 */ /* 0x040fe20000000000 */
[C---:B------:R-:W-:Y:S01]  /*6470*/  IADD3 R12, PT, PT, R15.reuse, 0x18, RZ ;  /* 0x000000180f0c7810 */ /* 0x040fe20007ffe0ff */
[C---:B------:R-:W-:Y:S01]  /*6480*/  VIADD R11, R15.reuse, 0x20 ;  /* 0x000000200f0b7836 */ /* 0x040fe20000000000 */
[C---:B------:R-:W-:Y:S01]  /*6490*/  IADD3 R8, PT, PT, R15.reuse, 0x38, RZ ;  /* 0x000000380f087810 */ /* 0x040fe20007ffe0ff */
[----:B0-----:R-:W-:Y:S01]  /*64a0*/  VIADD R9, R15, 0x30 ;  /* 0x000000300f097836 */ /* 0x001fe20000000000 */
[----:B--2---:R-:W-:-:S02]  /*64b0*/  R2UR UR5, R10 ;  /* 0x000000000a0572ca */ /* 0x004fc400000e0000 */
[----:B------:R-:W-:Y:S02]  /*64c0*/  IADD3 R10, PT, PT, R15, 0x28, RZ ;  /* 0x000000280f0a7810 */ /* 0x000fe40007ffe0ff */
[----:B---3--:R-:W-:-:S09]  /*64d0*/  R2UR UR4, R7 ;  /* 0x00000000070472ca */ /* 0x008fd200000e0000 */
[----:B------:R-:W-:-:S04]  /*64e0*/  UISETP.NE.AND UP1, UPT, UR5, URZ, UPT ;  /* 0x000000ff0500728c */ /* 0x000fc8000bf25270 */
[----:B------:R-:W-:-:S03]  /*64f0*/  UISETP.NE.AND UP0, UPT, UR4, URZ, UPT ;  /* 0x000000ff0400728c */ /* 0x000fc6000bf05270 */
[----:B------:R-:W-:Y:S01]  /*6500*/  UMOV UR4, 0x10212490 ;  /* 0x1021249000047882 */ /* 0x000fe20000000000 */
[----:B------:R-:W-:Y:S02]  /*6510*/  USEL UR5, URZ, 0x4000, UP0 ;  /* 0x00004000ff057887 */ /* 0x000fe40008000000 */
[----:B------:R-:W-:-:S06]  /*6520*/  USEL UR4, UR4, 0x10210490, !UP1 ;  /* 0x1021049004047887 */ /* 0x000fcc000c800000 */
[----:B------:R-:W-:-:S05]  /*6530*/  IMAD.U32 R7, RZ, RZ, UR4 ;  /* 0x00000004ff077e24 */ /* 0x000fca000f8e00ff */
[----:B------:R-:W-:-:S07]  /*6540*/  IADD3 R4, PT, PT, R7, UR5, RZ ;  /* 0x0000000507047c10 */ /* 0x000fce000fffe0ff */
.L_x_87:
[----:B------:R-:W-:Y:S01]  /*6550*/  LEA R7, R26, R5, 0x3 ;  /* 0x000000051a077211 */ /* 0x000fe200078e18ff */
[----:B------:R-:W-:Y:S01]  /*6560*/  BSSY B0, `(.L_x_85) ;  /* 0x0000004000007945 */ /* 0x000fe20003800000 */
[----:B------:R-:W-:Y:S04]  /*6570*/  SHF.L.U32 R19, R24, 0x1f, RZ ;  /* 0x0000001f18137819 */ /* 0x000fe800000006ff */
[----:B0-----:R-:W0:Y:S02]  /*6580*/  SYNCS.PHASECHK.TRANS64.TRYWAIT P0, [R7+URZ+0x20], R19 ;  /* 0x00002013070075a7 */ /* 0x001e2400080011ff */
[----:B0-----:R-:W-:Y:S05]  /*6590*/  @!P0 BRA `(.L_x_86) ;  /* 0x0000008000188947 */ /* 0x001fea0003800000 */
.L_x_195:
[----:B------:R-:W-:Y:S05]  /*65a0*/  BSYNC B0 ;  /* 0x0000000000007941 */ /* 0x000fea0003800000 */
.L_x_85:
[----:B------:R-:W-:Y:S02]  /*65b0*/  LEA R28, R26, UR73, 0xa ;  /* 0x000000491a1c7c11 */ /* 0x000fe4000f8e50ff */
[----:B------:R-:W-:Y:S02]  /*65c0*/  ELECT P0, URZ, PT ;  /* 0x0000000000ff782f */ /* 0x000fe40003800000 */
[----:B------:R-:W-:Y:S01]  /*65d0*/  R2UR UR5, R4 ;  /* 0x00000000040572ca */ /* 0x000fe200000e0000 */
[----:B------:R-:W-:Y:S10]  /*65e0*/  UMOV UR4, URZ ;  /* 0x000000ff00047c82 */ /* 0x000ff40008000000 */
[----:B------:R-:W-:Y:S01]  /*65f0*/  @P0 R2UR.BROADCAST UR6, R28 ;  /* 0x000000001c0602ca */ /* 0x000fe200008e0000 */
[----:B------:R-:W-:Y:S01]  /*6600*/  VIADD R26, R26, 0x1 ;  /* 0x000000011a1a7836 */ /* 0x000fe20000000000 */
[----:B------:R-:W-:Y:S02]  /*6610*/  @P0 R2UR.BROADCAST UR8, R17 ;  /* 0x00000000110802ca */ /* 0x000fe400008e0000 */
[----:B------:R-:W-:Y:S02]  /*6620*/  PLOP3.LUT P1, PT, P2, PT, PT, 0x80, 0x8 ;  /* 0x000000000008781c */ /* 0x000fe4000172f070 */
[----:B------:R-:W-:Y:S02]  /*6630*/  PLOP3.LUT P2, PT, PT, PT, PT, 0x8, 0x80 ;  /* 0x000000000080781c */ /* 0x000fe40003f4e170 */
[----:B------:R-:W-:Y:S01]  /*6640*/  @P0 R2UR UR9, R15 ;  /* 0x000000000f0902ca */ /* 0x000fe200000e0000 */
[----:B------:R-:W-:Y:S01]  /*6650*/  @P0 IMAD.MOV.U32 R29, RZ, RZ, 0x40004040 ;  /* 0x40004040ff1d0424 */ /* 0x000fe200078e00ff */
[----:B------:R-:W-:Y:S04]  /*6660*/  @P0 VOTEU.ANY UP0, P3 ;  /* 0x0000000000ff0886 */ /* 0x000fe80001800100 */
[----:B------:R-:W-:Y:S02]  /*6670*/  @P0 R2UR.BROADCAST UR7, R29 ;  /* 0x000000001d0702ca */ /* 0x000fe400008e0000 */
[----:B------:R-:W-:Y:S11]  /*6680*/  ELECT P0, URZ, PT ;  /* 0x0000000000ff782f */ /* 0x000ff60003800000 */
[----:B------:R-:W-:Y:S02]  /*6690*/  @!UPT UIADD3 URZ, UPT, UPT, URZ, URZ, URZ ;  /* 0x000000fffffff290 */ /* 0x000fe4000fffe0ff */
[----:B------:R-:W-:Y:S01]  /*66a0*/  @P0 R2UR.BROADCAST UR13, R17 ;  /* 0x00000000110d02ca */ /* 0x000fe200008e0000 */
[----:B------:R1:W-:Y:S01]  /*66b0*/  UTCHMMA.2CTA tmem[UR9], gdesc[UR6], tmem[UR8], tmem[UR4], idesc[UR5], UP0 ;  /* 0x00ff0406090079ea */ /* 0x0003e20008200008 */
[----:B------:R-:W-:Y:S01]  /*66c0*/  @P0 R2UR UR15, R14 ;  /* 0x000000000e0f02ca */ /* 0x000fe200000e0000 */
[----:B------:R-:W-:Y:S02]  /*66d0*/  @P0 VIADD R18, R28, 0x80 ;  /* 0x000000801c120836 */ /* 0x000fe40000000000 */
[----:B0-----:R-:W-:Y:S03]  /*66e0*/  @P0 IMAD.MOV.U32 R19, RZ, RZ, 0x40004040 ;  /* 0x40004040ff130424 */ /* 0x001fe600078e00ff */
        /* <DEDUP_REMOVED lines=8> */
[----:B------:R-:W-:Y:S03]  /*6770*/  @P0 IMAD.MOV.U32 R19, RZ, RZ, 0x40004040 ;  /* 0x40004040ff130424 */ /* 0x000fe600078e00ff */
[----:B-1----:R-:W-:Y:S02]  /*6780*/  @P0 R2UR.BROADCAST UR8, R18 ;  /* 0x00000000120802ca */ /* 0x002fe400008e0000 */
[----:B------:R-:W-:Y:S02]  /*6790*/  @P0 R2UR.BROADCAST UR9, R19 ;  /* 0x00000000130902ca */ /* 0x000fe400008e0000 */
[----:B------:R-:W-:Y:S11]  /*67a0*/  ELECT P0, URZ, PT ;  /* 0x0000000000ff782f */ /* 0x000ff60003800000 */
[----:B------:R1:W-:Y:S02]  /*67b0*/  UTCHMMA.2CTA tmem[UR14], gdesc[UR8], tmem[UR12], tmem[UR4], idesc[UR5], UPT ;  /* 0x00ff04080e0079ea */ /* 0x0003e4000ba0000c */
[----:B------:R-:W-:Y:S01]  /*67c0*/  @P0 VIADD R18, R28, 0x180 ;  /* 0x000001801c120836 */ /* 0x000fe20000000000 */
[----:B0-----:R-:W-:Y:S01]  /*67d0*/  @P0 R2UR UR13, R12 ;  /* 0x000000000c0d02ca */ /* 0x001fe200000e0000 */
[----:B------:R-:W-:Y:S01]  /*67e0*/  @P0 IMAD.MOV.U32 R19, RZ, RZ, 0x40004040 ;  /* 0x40004040ff130424 */ /* 0x000fe200078e00ff */
[----:B------:R-:W-:Y:S02]  /*67f0*/  @P0 R2UR.BROADCAST UR10, R17 ;  /* 0x00000000110a02ca */ /* 0x000fe400008e0000 */
[----:B------:R-:W-:Y:S02]  /*6800*/  @P0 R2UR.BROADCAST UR6, R18 ;  /* 0x00000000120602ca */ /* 0x000fe400008e0000 */
[----:B------:R-:W-:Y:S02]  /*6810*/  @P0 R2UR.BROADCAST UR7, R19 ;  /* 0x00000000130702ca */ /* 0x000fe400008e0000 */
[----:B------:R-:W-:Y:S11]  /*6820*/  ELECT P0, URZ, PT ;  /* 0x0000000000ff782f */ /* 0x000ff60003800000 */
[----:B------:R-:W-:Y:S02]  /*6830*/  @!UPT UIADD3 URZ, UPT, UPT, URZ, URZ, URZ ;  /* 0x000000fffffff290 */ /* 0x000fe4000fffe0ff */
[----:B------:R-:W-:Y:S01]  /*6840*/  @P0 R2UR.BROADCAST UR11, R17 ;  /* 0x00000000110b02ca */ /* 0x000fe200008e0000 */
[----:B------:R0:W-:Y:S01]  /*6850*/  UTCHMMA.2CTA tmem[UR13], gdesc[UR6], tmem[UR10], tmem[UR4], idesc[UR5], UPT ;  /* 0x00ff04060d0079ea */ /* 0x0001e2000ba0000a */
[----:B------:R-:W-:Y:S01]  /*6860*/  @P0 VIADD R18, R28, 0x200 ;  /* 0x000002001c120836 */ /* 0x000fe20000000000 */
[----:B-1----:R-:W-:Y:S01]  /*6870*/  @P0 R2UR UR12, R11 ;  /* 0x000000000b0c02ca */ /* 0x002fe200000e0000 */
[----:B------:R-:W-:Y:S03]  /*6880*/  @P0 IMAD.MOV.U32 R19, RZ, RZ, 0x40004040 ;  /* 0x40004040ff130424 */ /* 0x000fe600078e00ff */
[----:B------:R-:W-:Y:S02]  /*6890*/  @P0 R2UR.BROADCAST UR8, R18 ;  /* 0x00000000120802ca */ /* 0x000fe400008e0000 */
[----:B------:R-:W-:Y:S02]  /*68a0*/  @P0 R2UR.BROADCAST UR9, R19 ;  /* 0x00000000130902ca */ /* 0x000fe400008e0000 */
[----:B------:R-:W-:Y:S11]  /*68b0*/  ELECT P0, URZ, PT ;  /* 0x0000000000ff782f */ /* 0x000ff60003800000 */
[----:B------:R1:W-:Y:S02]  /*68c0*/  UTCHMMA.2CTA tmem[UR12], gdesc[UR8], tmem[UR11], tmem[UR4], idesc[UR5], UPT ;  /* 0x00ff04080c0079ea */ /* 0x0003e4000ba0000b */
[----:B------:R-:W-:Y:S01]  /*68d0*/  @P0 R2UR UR14, R10 ;  /* 0x000000000a0e02ca */ /* 0x000fe200000e0000 */
[----:B------:R-:W-:Y:S01]  /*68e0*/  @P0 VIADD R18, R28, 0x280 ;  /* 0x000002801c120836 */ /* 0x000fe20000000000 */
[----:B0-----:R-:W-:Y:S01]  /*68f0*/  @P0 R2UR.BROADCAST UR10, R17 ;  /* 0x00000000110a02ca */ /* 0x001fe200008e0000 */
[----:B------:R-:W-:Y:S03]  /*6900*/  @P0 IMAD.MOV.U32 R19, RZ, RZ, 0x40004040 ;  /* 0x40004040ff130424 */ /* 0x000fe600078e00ff */
[----:B------:R-:W-:Y:S02]  /*6910*/  @P0 R2UR.BROADCAST UR6, R18 ;  /* 0x00000000120602ca */ /* 0x000fe400008e0000 */
[----:B------:R-:W-:Y:S02]  /*6920*/  @P0 R2UR.BROADCAST UR7, R19 ;  /* 0x00000000130702ca */ /* 0x000fe400008e0000 */
[----:B------:R-:W-:Y:S11]  /*6930*/  ELECT P0, URZ, PT ;  /* 0x0000000000ff782f */ /* 0x000ff60003800000 */
[----:B------:R0:W-:Y:S02]  /*6940*/  UTCHMMA.2CTA tmem[UR14], gdesc[UR6], tmem[UR10], tmem[UR4], idesc[UR5], UPT ;  /* 0x00ff04060e0079ea */ /* 0x0001e4000ba0000a */
[----:B------:R-:W-:Y:S01]  /*6950*/  @P0 R2UR UR13, R9 ;  /* 0x00000000090d02ca */ /* 0x000fe200000e0000 */
[C---:B------:R-:W-:Y:S01]  /*6960*/  @P0 VIADD R18, R28.reuse, 0x300 ;  /* 0x000003001c120836 */ /* 0x040fe20000000000 */
[----:B-1----:R-:W-:Y:S01]  /*6970*/  @P0 R2UR.BROADCAST UR12, R17 ;  /* 0x00000000110c02ca */ /* 0x002fe200008e0000 */
[----:B------:R-:W-:Y:S02]  /*6980*/  @P0 IMAD.MOV.U32 R19, RZ, RZ, 0x40004040 ;  /* 0x40004040ff130424 */ /* 0x000fe400078e00ff */
[----:B------:R-:W-:Y:S01]  /*6990*/  VIADD R28, R28, 0x380 ;  /* 0x000003801c1c7836 */ /* 0x000fe20000000000 */
[----:B------:R-:W-:Y:S02]  /*69a0*/  @P0 R2UR.BROADCAST UR8, R18 ;  /* 0x00000000120802ca */ /* 0x000fe400008e0000 */
[----:B------:R-:W-:Y:S02]  /*69b0*/  @P0 R2UR.BROADCAST UR9, R19 ;  /* 0x00000000130902ca */ /* 0x000fe400008e0000 */
[----:B------:R-:W-:Y:S11]  /*69c0*/  ELECT P0, URZ, PT ;  /* 0x0000000000ff782f */ /* 0x000ff60003800000 */
[----:B------:R1:W-:Y:S02]  /*69d0*/  UTCHMMA.2CTA tmem[UR13], gdesc[UR8], tmem[UR12], tmem[UR4], idesc[UR5], UPT ;  /* 0x00ff04080d0079ea */ /* 0x0003e4000ba0000c */
[----:B------:R-:W-:Y:S01]  /*69e0*/  @P0 R2UR UR11, R8 ;  /* 0x00000000080b02ca */ /* 0x000fe200000e0000 */
[----:B------:R-:W-:Y:S01]  /*69f0*/  @P0 IMAD.MOV.U32 R29, RZ, RZ, 0x40004040 ;  /* 0x40004040ff1d0424 */ /* 0x000fe200078e00ff */
[----:B0-----:R-:W-:Y:S02]  /*6a00*/  @P0 R2UR.BROADCAST UR6, R28 ;  /* 0x000000001c0602ca */ /* 0x001fe400008e0000 */
[----:B------:R-:W-:Y:S01]  /*6a10*/  @P0 R2UR.BROADCAST UR10, R17 ;  /* 0x00000000110a02ca */ /* 0x000fe200008e0000 */
[----:B------:R-:W-:Y:S01]  /*6a20*/  IMAD.MOV.U32 R17, RZ, RZ, 0x180 ;  /* 0x00000180ff117424 */ /* 0x000fe200078e00ff */
[----:B------:R-:W-:Y:S02]  /*6a30*/  @P0 R2UR.BROADCAST UR7, R29 ;  /* 0x000000001d0702ca */ /* 0x000fe400008e0000 */
[----:B------:R-:W-:Y:S11]  /*6a40*/  ELECT P0, URZ, PT ;  /* 0x0000000000ff782f */ /* 0x000ff60003800000 */
[----:B------:R-:W-:Y:S02]  /*6a50*/  @!UPT UIADD3 URZ, UPT, UPT, URZ, URZ, URZ ;  /* 0x000000fffffff290 */ /* 0x000fe4000fffe0ff */
[----:B------:R-:W-:Y:S01]  /*6a60*/  @P0 VIADD R7, R7, 0x40 ;  /* 0x0000004007070836 */ /* 0x000fe20000000000 */
[----:B-1----:R-:W-:Y:S04]  /*6a70*/  UMOV UR9, UR5 ;  /* 0x0000000500097c82 */ /* 0x002fe80008000000 */
[----:B------:R-:W-:Y:S01]  /*6a80*/  @P0 R2UR.BROADCAST UR4, R7 ;  /* 0x00000000070402ca */ /* 0x000fe200008e0000 */
[----:B------:R-:W-:Y:S01]  /*6a90*/  ULOP3.LUT UR5, UR77, 0xffff, URZ, 0xc0, !UPT ;  /* 0x0000ffff4d057892 */ /* 0x000fe2000f8ec0ff */
[C---:B------:R-:W-:Y:S01]  /*6aa0*/  ISETP.NE.AND P0, PT, R26.reuse, 0x4, PT ;  /* 0x000000041a00780c */ /* 0x040fe20003f05270 */
[----:B------:R-:W-:Y:S02]  /*6ab0*/  UMOV UR8, URZ ;  /* 0x000000ff00087c82 */ /* 0x000fe40008000000 */
[----:B------:R0:W-:Y:S01]  /*6ac0*/  UTCHMMA.2CTA tmem[UR11], gdesc[UR6], tmem[UR10], tmem[UR8], idesc[UR9], UPT ;  /* 0x00ff08060b0079ea */ /* 0x0001e2000ba0000a */
[----:B------:R-:W-:Y:S02]  /*6ad0*/  SEL R7, RZ, 0x1, P0 ;  /* 0x00000001ff077807 */ /* 0x000fe40000000000 */
[----:B------:R-:W-:Y:S02]  /*6ae0*/  SEL R26, R26, RZ, P0 ;  /* 0x000000ff1a1a7207 */ /* 0x000fe40000000000 */
[----:B------:R-:W-:Y:S03]  /*6af0*/  LOP3.LUT R24, R24, R7, RZ, 0x3c, !PT ;  /* 0x0000000718187212 */ /* 0x000fe600078e3cff */
[----:B------:R0:W-:Y:S01]  /*6b00*/  UTCBAR.2CTA.MULTICAST [UR4], URZ, UR5 ;  /* 0x000000ff040073e9 */ /* 0x0001e20008200805 */
[----:B------:R-:W-:Y:S05]  /*6b10*/  @P1 BRA `(.L_x_87) ;  /* 0xfffffff8008c1947 */ /* 0x000fea000383ffff */
[----:B0-----:R-:W-:Y:S05]  /*6b20*/  BSYNC B1 ;  /* 0x0000000000017941 */ /* 0x001fea0003800000 */
.L_x_84:
[----:B------:R-:W-:Y:S01]  /*6b30*/  R2UR UR5, R5 ;  /* 0x00000000050572ca */ /* 0x000fe200000e0000 */
[----:B------:R-:W-:Y:S01]  /*6b40*/  UMOV UR6, 0x3 ;  /* 0x0000000300067882 */ /* 0x000fe20000000000 */
[----:B------:R-:W-:Y:S02]  /*6b50*/  R2UR UR4, R16 ;  /* 0x00000000100472ca */ /* 0x000fe400000e0000 */
[----:B------:R-:W-:-:S09]  /*6b60*/  LOP3.LUT R21, R21, 0x1, RZ, 0x3c, !PT ;  /* 0x0000000115157812 */ /* 0x000fd200078e3cff */
[----:B------:R-:W-:Y:S02]  /*6b70*/  UIADD3 UR5, UPT, UPT, UR5, 0xd0, URZ ;  /* 0x000000d005057890 */ /* 0x000fe4000fffe0ff */
[----:B------:R-:W-:-:S07]  /*6b80*/  UIADD3 UR4, UPT, UPT, UR4, 0x90, URZ ;  /* 0x0000009004047890 */ /* 0x000fce000fffe0ff */
[----:B------:R1:W-:Y:S02]  /*6b90*/  UTCBAR.2CTA.MULTICAST [UR5], URZ, UR6 ;  /* 0x000000ff050073e9 */ /* 0x0003e40008200806 */
[----:B------:R1:W-:Y:S01]  /*6ba0*/  UTCBAR.2CTA.MULTICAST [UR4], URZ, UR6 ;  /* 0x000000ff040073e9 */ /* 0x0003e20008200806 */
[----:B------:R-:W-:Y:S02]  /*6bb0*/  NOP ;  /* 0x0000000000007918 */ /* 0x000fe40000000000 */
.L_x_60:
[----:B---3--:R-:W3:Y:S01]  /*6bc0*/  LDL R4, [R1] ;  /* 0x0000000001047983 */ /* 0x008ee20000100800 */
[----:B------:R-:W-:Y:S02]  /*6bd0*/  PLOP3.LUT P4, PT, PT, PT, PT, 0x8, 0x80 ;  /* 0x000000000080781c */ /* 0x000fe40003f8e170 */
[----:B-1-3--:R-:W-:-:S13]  /*6be0*/  R2UR UR4, R4 ;  /* 0x00000000040472ca */ /* 0x00afda00000e0000 */
[----:B------:R-:W-:-:S09]  /*6bf0*/  UISETP.NE.AND UP0, UPT, UR4, URZ, UPT ;  /* 0x000000ff0400728c */ /* 0x000fd2000bf05270 */
[----:B------:R-:W-:Y:S05]  /*6c00*/  BRA.U UP0, `(.L_x_43) ;  /* 0x0000000100447547 */ /* 0x000fea000b800000 */
[----:B------:R-:W1:Y:S01]  /*6c10*/  S2UR UR4, SR_CgaCtaId ;  /* 0x00000000000479c3 */ /* 0x000e620000008800 */
[----:B------:R-:W-:Y:S01]  /*6c20*/  VIADD R5, R6, 0x1 ;  /* 0x0000000106057836 */ /* 0x000fe20000000000 */
[----:B------:R-:W-:-:S04]  /*6c30*/  MOV R4, 0x400 ;  /* 0x0000040000047802 */ /* 0x000fc80000000f00 */
[----:B------:R-:W-:-:S04]  /*6c40*/  ISETP.NE.AND P0, PT, R5, 0x2, PT ;  /* 0x000000020500780c */ /* 0x000fc80003f05270 */
[----:B------:R-:W-:Y:S02]  /*6c50*/  SEL R6, RZ, 0x1, P0 ;  /* 0x00000001ff067807 */ /* 0x000fe40000000000 */
[----:B------:R-:W-:Y:S02]  /*6c60*/  SEL R5, R5, RZ, P0 ;  /* 0x000000ff05057207 */ /* 0x000fe40000000000 */
[----:B------:R-:W-:-:S05]  /*6c70*/  LOP3.LUT R6, R23, R6, RZ, 0x3c, !PT ;  /* 0x0000000617067212 */ /* 0x000fca00078e3cff */
[----:B------:R-:W-:Y:S02]  /*6c80*/  IMAD.U32 R6, R6, -0x80000000, RZ ;  /* 0x8000000006067824 */ /* 0x000fe400078e00ff */
[----:B-1----:R-:W-:-:S05]  /*6c90*/  IMAD.U32 R8, RZ, RZ, UR4 ;  /* 0x00000004ff087e24 */ /* 0x002fca000f8e00ff */
[----:B------:R-:W-:Y:S01]  /*6ca0*/  LEA R4, R8, R4, 0x18 ;  /* 0x0000000408047211 */ /* 0x000fe200078ec0ff */
[----:B------:R1:W-:Y:S04]  /*6cb0*/  STL [R1+0x10], R8 ;  /* 0x0000100801007387 */ /* 0x0003e80000100800 */
[----:B------:R-:W-:-:S04]  /*6cc0*/  IMAD R5, R5, 0x8, R4 ;  /* 0x0000000805057824 */ /* 0x000fc800078e0204 */
[----:B------:R-:W3:Y:S01]  /*6cd0*/  SYNCS.PHASECHK.TRANS64.TRYWAIT P0, [R5+URZ+0x70], R6 ;  /* 0x00007006050075a7 */ /* 0x000ee200080011ff */
[----:B-1----:R-:W-:Y:S01]  /*6ce0*/  IMAD.U32 R8, R21, -0x80000000, RZ ;  /* 0x8000000015087824 */ /* 0x002fe200078e00ff */
[----:B---3--:R-:W-:Y:S06]  /*6cf0*/  @!P0 BRA `(.L_x_88) ;  /* 0x0000007800588947 */ /* 0x008fec0003800000 */
.L_x_197:
[----:B------:R-:W3:Y:S02]  /*6d00*/  SYNCS.PHASECHK.TRANS64.TRYWAIT P0, [R4+URZ+0xd8], R8 ;  /* 0x0000d808040075a7 */ /* 0x000ee400080011ff */
[----:B---3--:R-:W-:Y:S05]  /*6d10*/  @!P0 BRA `(.L_x_89) ;  /* 0x0000007800688947 */ /* 0x008fea0003800000 */
.L_x_43:
[----:B------:R-:W-:-:S13]  /*6d20*/  ISETP.GT.U32.AND P0, PT, R3, 0x3, PT ;  /* 0x000000030300780c */ /* 0x000fda0003f04070 */
[----:B------:R-:W-:Y:S05]  /*6d30*/  @P0 BRA `(.L_x_90) ;  /* 0x0000004800240947 */ /* 0x000fea0003800000 */
.L_x_91:
[----:B------:R-:W-:-:S08]  /*6d40*/  NOP ;  /* 0x0000000000007918 */ /* 0x000fd00000000000 */
[----:B------:R-:W5:Y:S02]  /*6d50*/  USETMAXREG.TRY_ALLOC.CTAPOOL UP0, 0x100 ;  /* 0x00000100000079c8 */ /* 0x000f640008000600 */
[----:B-----5:R-:W-:-:S13]  /*6d60*/  PLOP3.LUT P0, PT, PT, PT, UP0, 0x80, 0x8 ;  /* 0x000000000008781c */ /* 0x020fda0003f0f008 */
[----:B------:R-:W-:Y:S05]  /*6d70*/  @!P0 BRA `(.L_x_91) ;  /* 0xfffffffc00f08947 */ /* 0x000fea000383ffff */
[----:B-1-34-:R-:W1:Y:S01]  /*6d80*/  LDC R4, c[0x0][0x500] ;  /* 0x00014000ff047b82 */ /* 0x01ae620000000800 */
[----:B------:R-:W-:Y:S02]  /*6d90*/  HFMA2 R199, -RZ, RZ, 0, 5.9604644775390625e-08 ;  /* 0x00000001ffc77431 */ /* 0x000fe400000001ff */
[----:B------:R-:W-:Y:S01]  /*6da0*/  IMAD.MOV.U32 R206, RZ, RZ, 0x1 ;  /* 0x00000001ffce7424 */ /* 0x000fe200078e00ff */
[----:B------:R-:W-:Y:S01]  /*6db0*/  MOV R198, 0x1 ;  /* 0x0000000100c67802 */ /* 0x000fe20000000f00 */
[----:B------:R-:W-:Y:S02]  /*6dc0*/  IMAD.MOV.U32 R208, RZ, RZ, 0x1 ;  /* 0x00000001ffd07424 */ /* 0x000fe400078e00ff */
[----:B-12---:R-:W-:Y:S01]  /*6dd0*/  IMAD.MOV R5, RZ, RZ, -R4 ;  /* 0x000000ffff057224 */ /* 0x006fe200078e0a04 */
[C---:B------:R-:W-:Y:S01]  /*6de0*/  ISETP.GT.AND P0, PT, R4.reuse, RZ, PT ;  /* 0x000000ff0400720c */ /* 0x040fe20003f04270 */
[----:B------:R-:W-:-:S03]  /*6df0*/  VIADD R7, R4, 0xffffffff ;  /* 0xffffffff04077836 */ /* 0x000fc60000000000 */
[----:B------:R-:W-:Y:S02]  /*6e00*/  SHF.R.S32.HI R5, RZ, 0x1f, R5 ;  /* 0x0000001fff057819 */ /* 0x000fe40000011405 */
[----:B0-----:R-:W-:Y:S02]  /*6e10*/  SHF.R.S32.HI R6, RZ, 0x1f, R7 ;  /* 0x0000001fff067819 */ /* 0x001fe40000011407 */
[----:B------:R-:W-:Y:S02]  /*6e20*/  LEA.HI R5, R5, -R4, RZ, 0x7 ;  /* 0x8000000405057211 */ /* 0x000fe400078f38ff */
[----:B------:R-:W-:Y:S02]  /*6e30*/  LEA.HI R6, R6, R7, RZ, 0x7 ;  /* 0x0000000706067211 */ /* 0x000fe400078f38ff */
[----:B------:R-:W-:Y:S02]  /*6e40*/  SHF.R.S32.HI R5, RZ, 0x7, R5 ;  /* 0x00000007ff057819 */ /* 0x000fe40000011405 */
[----:B------:R-:W-:-:S03]  /*6e50*/  LEA.HI.SX32 R207, R6, 0x1, 0x19 ;  /* 0x0000000106cf7811 */ /* 0x000fc600078fcaff */
[----:B------:R-:W-:-:S04]  /*6e60*/  IMAD.MOV R5, RZ, RZ, -R5 ;  /* 0x000000ffff057224 */ /* 0x000fc800078e0a05 */
[----:B------:R-:W-:Y:S01]  /*6e70*/  @!P0 IMAD.MOV.U32 R207, RZ, RZ, R5 ;  /* 0x000000ffffcf8224 */ /* 0x000fe200078e0005 */
[----:B------:R-:W-:Y:S06]  /*6e80*/  @!P4 BRA `(.L_x_92) ;  /* 0x000000440068c947 */ /* 0x000fec0003800000 */
[----:B------:R-:W-:Y:S01]  /*6e90*/  ISETP.GE.AND P0, PT, R207, 0x1, PT ;  /* 0x00000001cf00780c */ /* 0x000fe20003f06270 */
[----:B------:R-:W-:Y:S01]  /*6ea0*/  IMAD.MOV.U32 R206, RZ, RZ, 0x1 ;  /* 0x00000001ffce7424 */ /* 0x000fe200078e00ff */
[----:B------:R-:W-:Y:S01]  /*6eb0*/  MOV R211, RZ ;  /* 0x000000ff00d37202 */ /* 0x000fe20000000f00 */
[----:B------:R-:W-:-:S10]  /*6ec0*/  IMAD.MOV.U32 R209, RZ, RZ, -0x800000 ;  /* 0xff800000ffd17424 */ /* 0x000fd400078e00ff */
[----:B------:R-:W-:Y:S05]  /*6ed0*/  @!P0 BRA `(.L_x_93) ;  /* 0x0000004000288947 */ /* 0x000fea0003800000 */
[----:B------:R-:W0:Y:S01]  /*6ee0*/  S2UR UR4, SR_CgaCtaId ;  /* 0x00000000000479c3 */ /* 0x000e220000008800 */
[----:B------:R-:W-:Y:S01]  /*6ef0*/  LOP3.LUT P0, RZ, R4, 0x7f, RZ, 0xc0, !PT ;  /* 0x0000007f04ff7812 */ /* 0x000fe2000780c0ff */
[----:B------:R-:W-:Y:S01]  /*6f00*/  UMOV UR5, 0x400 ;  /* 0x0000040000057882 */ /* 0x000fe20000000000 */
[----:B------:R-:W-:Y:S02]  /*6f10*/  VIADD R210, R207, 0xffffffff ;  /* 0xffffffffcfd27836 */ /* 0x000fe40000000000 */
[----:B------:R-:W-:Y:S01]  /*6f20*/  HFMA2 R208, -RZ, RZ, 0, 0 ;  /* 0x00000000ffd07431 */ /* 0x000fe200000001ff */
[----:B------:R-:W-:Y:S01]  /*6f30*/  BSSY B1, `(.L_x_94) ;  /* 0x0000402000017945 */ /* 0x000fe20003800000 */
[----:B------:R-:W-:Y:S02]  /*6f40*/  HFMA2 R206, -RZ, RZ, 0, 0 ;  /* 0x00000000ffce7431 */ /* 0x000fe400000001ff */
[----:B------:R-:W-:Y:S01]  /*6f50*/  IMAD.MOV.U32 R211, RZ, RZ, RZ ;  /* 0x000000ffffd37224 */ /* 0x000fe200078e00ff */
[----:B------:R-:W-:Y:S01]  /*6f60*/  MOV R205, 0x3f ;  /* 0x0000003f00cd7802 */ /* 0x000fe20000000f00 */
[----:B------:R-:W-:Y:S01]  /*6f70*/  IMAD.MOV.U32 R198, RZ, RZ, 0x1 ;  /* 0x00000001ffc67424 */ /* 0x000fe200078e00ff */
[----:B------:R-:W-:Y:S01]  /*6f80*/  MOV R214, RZ ;  /* 0x000000ff00d67202 */ /* 0x000fe20000000f00 */
[----:B------:R-:W-:Y:S01]  /*6f90*/  IMAD.MOV.U32 R199, RZ, RZ, 0x1 ;  /* 0x00000001ffc77424 */ /* 0x000fe200078e00ff */
[----:B------:R-:W-:Y:S01]  /*6fa0*/  MOV R132, 0xff800000 ;  /* 0xff80000000847802 */ /* 0x000fe20000000f00 */
[----:B------:R-:W-:-:S02]  /*6fb0*/  IMAD.MOV.U32 R204, RZ, RZ, RZ ;  /* 0x000000ffffcc7224 */ /* 0x000fc400078e00ff */
[----:B------:R-:W-:Y:S01]  /*6fc0*/  @!P0 IMAD.MOV R210, RZ, RZ, R207 ;  /* 0x000000ffffd28224 */ /* 0x000fe200078e02cf */
[----:B------:R-:W-:Y:S01]  /*6fd0*/  IADD3 R207, PT, PT, -R207, RZ, RZ ;  /* 0x000000ffcfcf7210 */ /* 0x000fe20007ffe1ff */
[----:B------:R-:W-:Y:S01]  /*6fe0*/  IMAD.MOV.U32 R203, RZ, RZ, RZ ;  /* 0x000000ffffcb7224 */ /* 0x000fe200078e00ff */
[----:B0-----:R-:W-:-:S06]  /*6ff0*/  ULEA UR4, UR4, UR5, 0x18 ;  /* 0x0000000504047291 */ /* 0x001fcc000f8ec0ff */
[----:B------:R-:W-:-:S07]  /*7000*/  MOV R201, UR4 ;  /* 0x0000000400c97c02 */ /* 0x000fce0008000f00 */
.L_x_103:
[----:B------:R-:W-:Y:S01]  /*7010*/  IMAD R201, R214, 0x8, R201 ;  /* 0x00000008d6c97824 */ /* 0x000fe200078e02c9 */
[----:B------:R-:W0:Y:S01]  /*7020*/  S2R R135, SR_TID.X ;  /* 0x0000000000877919 */ /* 0x000e220000002100 */
[----:B------:R-:W-:Y:S01]  /*7030*/  IMAD.U32 R4, R204, -0x80000000, RZ ;  /* 0x80000000cc047824 */ /* 0x000fe200078e00ff */
[----:B------:R-:W-:Y:S03]  /*7040*/  BSSY B0, `(.L_x_95) ;  /* 0x0000006000007945 */ /* 0x000fe60003800000 */
[----:B------:R-:W1:Y:S01]  /*7050*/  SYNCS.PHASECHK.TRANS64.TRYWAIT P0, [R201+URZ+0x60], R4 ;  /* 0x00006004c90075a7 */ /* 0x000e6200080011ff */
[----:B0-----:R-:W-:-:S04]  /*7060*/  SHF.L.U32 R5, R135, 0x10, RZ ;  /* 0x0000001087057819 */ /* 0x001fc800000006ff */
[----:B------:R-:W-:-:S04]  /*7070*/  LOP3.LUT R5, R5, 0x600000, RZ, 0xc0, !PT ;  /* 0x0060000005057812 */ /* 0x000fc800078ec0ff */
[----:B------:R-:W-:Y:S01]  /*7080*/  LEA R202, R214, R5, 0x7 ;  /* 0x00000005d6ca7211 */ /* 0x000fe200078e38ff */
[----:B-1----:R-:W-:Y:S06]  /*7090*/  @!P0 BRA `(.L_x_96) ;  /* 0x0000007400a08947 */ /* 0x002fec0003800000 */
.L_x_200:
[----:B------:R-:W-:Y:S05]  /*70a0*/  BSYNC B0 ;  /* 0x0000000000007941 */ /* 0x000fea0003800000 */
.L_x_95:
[C---:B------:R-:W-:Y:S01]  /*70b0*/  R2UR UR7, R202.reuse ;  /* 0x00000000ca0772ca */ /* 0x040fe200000e0000 */
[----:B------:R-:W-:Y:S01]  /*70c0*/  VIADD R133, R201, 0x70 ;  /* 0x00000070c9857836 */ /* 0x000fe20000000000 */
[C---:B------:R-:W-:Y:S01]  /*70d0*/  R2UR UR6, R202.reuse ;  /* 0x00000000ca0672ca */ /* 0x040fe200000e0000 */
[----:B------:R-:W-:Y:S01]  /*70e0*/  IMAD.MOV.U32 R200, RZ, RZ, 0x1 ;  /* 0x00000001ffc87424 */ /* 0x000fe200078e00ff */
[C---:B------:R-:W-:Y:S01]  /*70f0*/  R2UR UR5, R202.reuse ;  /* 0x00000000ca0572ca */ /* 0x040fe200000e0000 */
[----:B------:R-:W-:Y:S01]  /*7100*/  BSSY.RECONVERGENT B0, `(.L_x_97) ;  /* 0x0000210000007945 */ /* 0x000fe20003800200 */
[----:B------:R-:W-:Y:S02]  /*7110*/  R2UR UR4, R202 ;  /* 0x00000000ca0472ca */ /* 0x000fe400000e0000 */
[----:B------:R-:W-:Y:S02]  /*7120*/  ISETP.GT.AND P0, PT, R210, R203, PT ;  /* 0x000000cbd200720c */ /* 0x000fe40003f04270 */
[----:B------:R-:W-:-:S03]  /*7130*/  PRMT R133, R0, 0x654, R133 ;  /* 0x0000065400857816 */ /* 0x000fc60000000085 */
[----:B------:R-:W-:Y:S02]  /*7140*/  LDTM.x32 R100, tmem[UR7] ;  /* 0x00000007006479ee */ /* 0x000fe400082c0000 */
[----:B------:R-:W-:Y:S02]  /*7150*/  LDTM.x32 R68, tmem[UR6+0x20] ;  /* 0x00002006004479ee */ /* 0x000fe400082c0000 */
[----:B------:R-:W-:Y:S02]  /*7160*/  LDTM.x32 R36, tmem[UR5+0x40] ;  /* 0x00004005002479ee */ /* 0x000fe400082c0000 */
[----:B0-----:R-:W0:Y:S01]  /*7170*/  LDTM.x32 R4, tmem[UR4+0x60] ;  /* 0x00006004000479ee */ /* 0x001e2200082c0000 */
[----:B------:R-:W-:Y:S01]  /*7180*/  NOP ;  /* 0x0000000000007918 */ /* 0x000fe20000000000 */
[----:B0-----:R0:W-:Y:S01]  /*7190*/  SYNCS.ARRIVE.TRANS64.RED.ART0 RZ, [R133+URZ], R200 ;  /* 0x000000c885ff79a7 */ /* 0x0011e200085004ff */
[----:B------:R-:W-:Y:S05]  /*71a0*/  @P0 BRA `(.L_x_98) ;  /* 0x0000002000140947 */ /* 0x000fea0003800000 */
[----:B------:R-:W1:Y:S01]  /*71b0*/  S2R R136, SR_CTAID.X ;  /* 0x0000000000887919 */ /* 0x000e620000002500 */
[----:B------:R-:W2:Y:S01]  /*71c0*/  LDCU UR4, c[0x0][0x500] ;  /* 0x0000a000ff0477ac */ /* 0x000ea20008000800 */
[----:B0-----:R-:W-:Y:S01]  /*71d0*/  VIADD R133, R205, 0xffffffc2 ;  /* 0xffffffc2cd857836 */ /* 0x001fe20000000000 */
[----:B------:R-:W-:Y:S01]  /*71e0*/  LOP3.LUT R135, R135, 0x7f, RZ, 0xc0, !PT ;  /* 0x0000007f87877812 */ /* 0x000fe200078ec0ff */
[----:B------:R-:W-:Y:S01]  /*71f0*/  VIADD R134, R205, 0xffffffc1 ;  /* 0xffffffc1cd867836 */ /* 0x000fe20000000000 */
[----:B------:R-:W0:Y:S02]  /*7200*/  LDCU UR5, c[0x0][0x440] ;  /* 0x00008800ff0577ac */ /* 0x000e240008000800 */
[----:B--2---:R-:W-:Y:S01]  /*7210*/  ISETP.GE.AND P4, PT, R133, UR4, PT ;  /* 0x0000000485007c0c */ /* 0x004fe2000bf86270 */
[C---:B------:R-:W-:Y:S01]  /*7220*/  VIADD R133, R205.reuse, 0xffffffc5 ;  /* 0xffffffc5cd857836 */ /* 0x040fe20000000000 */
[----:B------:R-:W-:Y:S01]  /*7230*/  ISETP.GE.AND P0, PT, R134, UR4, PT ;  /* 0x0000000486007c0c */ /* 0x000fe2000bf06270 */
[----:B------:R-:W-:-:S03]  /*7240*/  VIADD R134, R205, 0xffffffc4 ;  /* 0xffffffc4cd867836 */ /* 0x000fc60000000000 */
[----:B------:R-:W-:Y:S01]  /*7250*/  ISETP.GE.AND P2, PT, R133, UR4, PT ;  /* 0x0000000485007c0c */ /* 0x000fe2000bf46270 */
[C---:B------:R-:W-:Y:S01]  /*7260*/  VIADD R133, R205.reuse, 0xffffffc6 ;  /* 0xffffffc6cd857836 */ /* 0x040fe20000000000 */
[----:B------:R-:W-:Y:S01]  /*7270*/  ISETP.GE.AND P3, PT, R134, UR4, PT ;  /* 0x0000000486007c0c */ /* 0x000fe2000bf66270 */
[C---:B------:R-:W-:Y:S02]  /*7280*/  VIADD R134, R205.reuse, 0xffffffc8 ;  /* 0xffffffc8cd867836 */ /* 0x040fe40000000000 */
[----:B-1----:R-:W-:Y:S02]  /*7290*/  IMAD R136, R136, 0x80, R135 ;  /* 0x0000008088887824 */ /* 0x002fe400078e0287 */
[----:B------:R-:W-:-:S03]  /*72a0*/  VIADD R135, R205, 0xffffffc3 ;  /* 0xffffffc3cd877836 */ /* 0x000fc60000000000 */
[----:B0-----:R-:W-:Y:S02]  /*72b0*/  ISETP.GE.AND P1, PT, R136, UR5, PT ;  /* 0x0000000588007c0c */ /* 0x001fe4000bf26270 */
[----:B------:R-:W-:Y:S01]  /*72c0*/  ISETP.GE.AND P5, PT, R135, UR4, PT ;  /* 0x0000000487007c0c */ /* 0x000fe2000bfa6270 */
[----:B------:R-:W-:Y:S01]  /*72d0*/  VIADD R135, R205, 0xffffffc7 ;  /* 0xffffffc7cd877836 */ /* 0x000fe20000000000 */
[----:B------:R-:W-:Y:S02]  /*72e0*/  FSEL R100, R100, -INF , !P1 ;  /* 0xff80000064647808 */ /* 0x000fe40004800000 */
[----:B------:R-:W-:Y:S02]  /*72f0*/  FSEL R101, R101, -INF , !P1 ;  /* 0xff80000065657808 */ /* 0x000fe40004800000 */
[----:B------:R-:W-:Y:S02]  /*7300*/  FSEL R102, R102, -INF , !P1 ;  /* 0xff80000066667808 */ /* 0x000fe40004800000 */
[----:B------:R-:W-:-:S02]  /*7310*/  FSEL R103, R103, -INF , !P1 ;  /* 0xff80000067677808 */ /* 0x000fc40004800000 */
[----:B------:R-:W-:Y:S02]  /*7320*/  FSEL R104, R104, -INF , !P1 ;  /* 0xff80000068687808 */ /* 0x000fe40004800000 */
[----:B------:R-:W-:Y:S02]  /*7330*/  FSEL R105, R105, -INF , !P1 ;  /* 0xff80000069697808 */ /* 0x000fe40004800000 */
        /* <DEDUP_REMOVED lines=122> */
[----:B------:R-:W-:Y:S01]  /*7ae0*/  ISETP.GE.AND P1, PT, R133, UR4, PT ;  /* 0x0000000485007c0c */ /* 0x000fe2000bf26270 */
[----:B------:R-:W-:Y:S01]  /*7af0*/  VIADD R133, R205, 0xffffffc9 ;  /* 0xffffffc9cd857836 */ /* 0x000fe20000000000 */
[----:B------:R-:W-:-:S02]  /*7b00*/  FSEL R101, R101, -INF , !P4 ;  /* 0xff80000065657808 */ /* 0x000fc40006000000 */
[----:B------:R-:W-:Y:S02]  /*7b10*/  FSEL R102, R102, -INF , !P5 ;  /* 0xff80000066667808 */ /* 0x000fe40006800000 */
[----:B------:R-:W-:Y:S01]  /*7b20*/  ISETP.GE.AND P4, PT, R134, UR4, PT ;  /* 0x0000000486007c0c */ /* 0x000fe2000bf86270 */
[----:B------:R-:W-:Y:S01]  /*7b30*/  VIADD R134, R205, 0xffffffca ;  /* 0xffffffcacd867836 */ /* 0x000fe20000000000 */
[----:B------:R-:W-:Y:S01]  /*7b40*/  ISETP.GE.AND P5, PT, R133, UR4, PT ;  /* 0x0000000485007c0c */ /* 0x000fe2000bfa6270 */
[----:B------:R-:W-:Y:S01]  /*7b50*/  VIADD R133, R205, 0xffffffcb ;  /* 0xffffffcbcd857836 */ /* 0x000fe20000000000 */
[----:B------:R-:W-:Y:S02]  /*7b60*/  FSEL R103, R103, -INF , !P3 ;  /* 0xff80000067677808 */ /* 0x000fe40005800000 */
[----:B------:R-:W-:Y:S02]  /*7b70*/  FSEL R104, R104, -INF , !P2 ;  /* 0xff80000068687808 */ /* 0x000fe40005000000 */
[----:B------:R-:W-:-:S02]  /*7b80*/  FSEL R100, R100, -INF , !P0 ;  /* 0xff80000064647808 */ /* 0x000fc40004000000 */
[----:B------:R-:W-:Y:S01]  /*7b90*/  ISETP.GE.AND P3, PT, R134, UR4, PT ;  /* 0x0000000486007c0c */ /* 0x000fe2000bf66270 */
[----:B------:R-:W-:Y:S01]  /*7ba0*/  VIADD R134, R205, 0xffffffcc ;  /* 0xffffffcccd867836 */ /* 0x000fe20000000000 */
[----:B------:R-:W-:Y:S01]  /*7bb0*/  ISETP.GE.AND P2, PT, R133, UR4, PT ;  /* 0x0000000485007c0c */ /* 0x000fe2000bf46270 */
[----:B------:R-:W-:Y:S01]  /*7bc0*/  VIADD R133, R205, 0xffffffcd ;  /* 0xffffffcdcd857836 */ /* 0x000fe20000000000 */
[----:B------:R-:W-:Y:S02]  /*7bd0*/  ISETP.GE.AND P0, PT, R135, UR4, PT ;  /* 0x0000000487007c0c */ /* 0x000fe4000bf06270 */
[----:B------:R-:W-:Y:S02]  /*7be0*/  FSEL R105, R105, -INF , !P1 ;  /* 0xff80000069697808 */ /* 0x000fe40004800000 */
[----:B------:R-:W-:Y:S02]  /*7bf0*/  FSEL R106, R106, -INF , !P0 ;  /* 0xff8000006a6a7808 */ /* 0x000fe40004000000 */
[----:B------:R-:W-:Y:S01]  /*7c00*/  ISETP.GE.AND P1, PT, R134, UR4, PT ;  /* 0x0000000486007c0c */ /* 0x000fe2000bf26270 */
[----:B------:R-:W-:Y:S01]  /*7c10*/  VIADD R134, R205, 0xffffffce ;  /* 0xffffffcecd867836 */ /* 0x000fe20000000000 */
        /* <DEDUP_REMOVED lines=165> */
[----:B------:R-:W-:Y:S02]  /*8670*/  ISETP.GE.AND P4, PT, R205, UR4, PT ;  /* 0x00000004cd007c0c */ /* 0x000fe4000bf86270 */
        /* <DEDUP_REMOVED lines=176> */
[----:B------:R-:W-:-:S02]  /*9180*/  ISETP.GE.AND P1, PT, R134, UR4, PT ;  /* 0x0000000486007c0c */ /* 0x000fc4000bf26270 */
[----:B------:R-:W-:Y:S02]  /*9190*/  ISETP.GE.AND P0, PT, R133, UR4, PT ;  /* 0x0000000485007c0c */ /* 0x000fe4000bf06270 */
[----:B------:R-:W-:Y:S02]  /*91a0*/  FSEL R30, R30, -INF , !P5 ;  /* 0xff8000001e1e7808 */ /* 0x000fe40006800000 */
[----:B------:R-:W-:Y:S02]  /*91b0*/  FSEL R31, R31, -INF , !P4 ;  /* 0xff8000001f1f7808 */ /* 0x000fe40006000000 */
[----:B------:R-:W-:Y:S02]  /*91c0*/  FSEL R32, R32, -INF , !P3 ;  /* 0xff80000020207808 */ /* 0x000fe40005800000 */
[----:B------:R-:W-:Y:S02]  /*91d0*/  FSEL R33, R33, -INF , !P2 ;  /* 0xff80000021217808 */ /* 0x000fe40005000000 */
[----:B------:R-:W-:-:S02]  /*91e0*/  FSEL R34, R34, -INF , !P1 ;  /* 0xff80000022227808 */ /* 0x000fc40004800000 */
[----:B------:R-:W-:Y:S02]  /*91f0*/  FSEL R35, R35, -INF , !P0 ;  /* 0xff80000023237808 */ /* 0x000fe40004000000 */
.L_x_98:
[----:B------:R-:W-:Y:S05]  /*9200*/  BSYNC.RECONVERGENT B0 ;  /* 0x0000000000007941 */ /* 0x000fea0003800200 */
.L_x_97:
[----:B------:R-:W1:Y:S01]  /*9210*/  S2UR UR4, SR_CgaCtaId ;  /* 0x00000000000479c3 */ /* 0x000e620000008800 */
[----:B0-----:R-:W-:Y:S01]  /*9220*/  FMNMX.NAN R133, R12, R76, !PT ;  /* 0x0000004c0c857209 */ /* 0x001fe20007820000 */
[----:B------:R-:W-:Y:S01]  /*9230*/  UMOV UR5, 0x400 ;  /* 0x0000040000057882 */ /* 0x000fe20000000000 */
[----:B------:R-:W-:Y:S01]  /*9240*/  FMNMX.NAN R149, R28, R92, !PT ;  /* 0x0000005c1c957209 */ /* 0x000fe20007820000 */
[----:B------:R-:W-:Y:S01]  /*9250*/  BSSY B0, `(.L_x_99) ;  /* 0x000005f000007945 */ /* 0x000fe20003800000 */
[----:B------:R-:W-:Y:S02]  /*9260*/  FMNMX3.NAN R134, R108, R44, R133, !PT ;  /* 0x0000002c6c867276 */ /* 0x000fe40007820085 */
[----:B------:R-:W-:Y:S01]  /*9270*/  FMNMX3.NAN R149, R124, R60, R149, !PT ;  /* 0x0000003c7c957276 */ /* 0x000fe20007820095 */
[----:B------:R-:W0:Y:S01]  /*9280*/  LDC R212, c[0x0][0x658] ;  /* 0x00019600ffd47b82 */ /* 0x000e220000000800 */
[----:B------:R-:W-:Y:S02]  /*9290*/  FMNMX.NAN R139, R18, R82, !PT ;  /* 0x00000052128b7209 */ /* 0x000fe40007820000 */
[----:B------:R-:W-:-:S02]  /*92a0*/  FMNMX.NAN R133, R34, R98, !PT ;  /* 0x0000006222857209 */ /* 0x000fc40007820000 */
[----:B------:R-:W-:Y:S02]  /*92b0*/  FMNMX.NAN R149, R134, R149, !PT ;  /* 0x0000009586957209 */ /* 0x000fe40007820000 */
[----:B------:R-:W-:Y:S02]  /*92c0*/  FMNMX3.NAN R134, R114, R50, R139, !PT ;  /* 0x0000003272867276 */ /* 0x000fe4000782008b */
[----:B------:R-:W-:Y:S02]  /*92d0*/  FMNMX3.NAN R133, R130, R66, R133, !PT ;  /* 0x0000004282857276 */ /* 0x000fe40007820085 */
[----:B------:R-:W-:Y:S02]  /*92e0*/  FMNMX.NAN R137, R16, R80, !PT ;  /* 0x0000005010897209 */ /* 0x000fe40007820000 */
[----:B------:R-:W-:Y:S01]  /*92f0*/  FMNMX.NAN R133, R134, R133, !PT ;  /* 0x0000008586857209 */ /* 0x000fe20007820000 */
[----:B------:R-:W-:Y:S01]  /*9300*/  IMAD.U32 R134, R198, -0x80000000, RZ ;  /* 0x80000000c6867824 */ /* 0x000fe200078e00ff */
[----:B------:R-:W-:Y:S01]  /*9310*/  FMNMX.NAN R143, R32, R96, !PT ;  /* 0x00000060208f7209 */ /* 0x000fe20007820000 */
[----:B-1----:R-:W-:Y:S01]  /*9320*/  ULEA UR4, UR4, UR5, 0x18 ;  /* 0x0000000504047291 */ /* 0x002fe2000f8ec0ff */
[----:B------:R-:W-:-:S02]  /*9330*/  FMNMX.NAN R135, R14, R78, !PT ;  /* 0x0000004e0e877209 */ /* 0x000fc40007820000 */
[----:B------:R-:W-:Y:S02]  /*9340*/  FMNMX.NAN R141, R30, R94, !PT ;  /* 0x0000005e1e8d7209 */ /* 0x000fe40007820000 */
[----:B------:R-:W-:Y:S01]  /*9350*/  FMNMX3.NAN R137, R112, R48, R137, !PT ;  /* 0x0000003070897276 */ /* 0x000fe20007820089 */
[----:B------:R-:W-:Y:S01]  /*9360*/  IMAD.U32 R201, RZ, RZ, UR4 ;  /* 0x00000004ffc97e24 */ /* 0x000fe2000f8e00ff */
[----:B------:R-:W-:Y:S02]  /*9370*/  FMNMX3.NAN R148, R128, R64, R143, !PT ;  /* 0x0000004080947276 */ /* 0x000fe4000782008f */
[----:B------:R-:W-:Y:S01]  /*9380*/  FMNMX.NAN R144, R13, R77, !PT ;  /* 0x0000004d0d907209 */ /* 0x000fe20007820000 */
[----:B------:R-:W-:Y:S01]  /*9390*/  IMAD R213, R208, 0x8, R201 ;  /* 0x00000008d0d57824 */ /* 0x000fe200078e02c9 */
[----:B------:R-:W-:Y:S02]  /*93a0*/  FMNMX.NAN R154, R29, R93, !PT ;  /* 0x0000005d1d9a7209 */ /* 0x000fe40007820000 */
[----:B------:R-:W-:Y:S01]  /*93b0*/  FMNMX.NAN R152, R17, R81, !PT ;  /* 0x0000005111987209 */ /* 0x000fe20007820000 */
[----:B------:R-:W1:Y:S01]  /*93c0*/  SYNCS.PHASECHK.TRANS64.TRYWAIT P1, [R213+URZ+0xb0], R134 ;  /* 0x0000b086d50075a7 */ /* 0x000e6200080211ff */
[----:B------:R-:W-:-:S02]  /*93d0*/  FMNMX.NAN R142, R33, R97, !PT ;  /* 0x00000061218e7209 */ /* 0x000fc40007820000 */
[----:B------:R-:W-:Y:S02]  /*93e0*/  FMNMX3.NAN R135, R110, R46, R135, !PT ;  /* 0x0000002e6e877276 */ /* 0x000fe40007820087 */
[----:B------:R-:W-:Y:S02]  /*93f0*/  FMNMX3.NAN R136, R126, R62, R141, !PT ;  /* 0x0000003e7e887276 */ /* 0x000fe4000782008d */
[----:B------:R-:W-:Y:S02]  /*9400*/  FMNMX.NAN R148, R137, R148, !PT ;  /* 0x0000009489947209 */ /* 0x000fe40007820000 */
[----:B------:R-:W-:Y:S02]  /*9410*/  FMNMX.NAN R140, R15, R79, !PT ;  /* 0x0000004f0f8c7209 */ /* 0x000fe40007820000 */
[----:B------:R-:W-:Y:S02]  /*9420*/  FMNMX.NAN R150, R31, R95, !PT ;  /* 0x0000005f1f967209 */ /* 0x000fe40007820000 */
[----:B------:R-:W-:-:S02]  /*9430*/  FMNMX.NAN R138, R19, R83, !PT ;  /* 0x00000053138a7209 */ /* 0x000fc40007820000 */
[----:B------:R-:W-:Y:S02]  /*9440*/  FMNMX.NAN R146, R35, R99, !PT ;  /* 0x0000006323927209 */ /* 0x000fe40007820000 */
[----:B------:R-:W-:Y:S02]  /*9450*/  FMNMX3.NAN R144, R109, R45, R144, !PT ;  /* 0x0000002d6d907276 */ /* 0x000fe40007820090 */
[----:B------:R-:W-:Y:S02]  /*9460*/  FMNMX3.NAN R145, R125, R61, R154, !PT ;  /* 0x0000003d7d917276 */ /* 0x000fe4000782009a */
[----:B------:R-:W-:Y:S02]  /*9470*/  FMNMX3.NAN R137, R113, R49, R152, !PT ;  /* 0x0000003171897276 */ /* 0x000fe40007820098 */
[----:B------:R-:W-:Y:S02]  /*9480*/  FMNMX3.NAN R142, R129, R65, R142, !PT ;  /* 0x00000041818e7276 */ /* 0x000fe4000782008e */
[----:B------:R-:W-:-:S02]  /*9490*/  FMNMX.NAN R147, R4, R68, !PT ;  /* 0x0000004404937209 */ /* 0x000fc40007820000 */
[----:B------:R-:W-:Y:S02]  /*94a0*/  FMNMX.NAN R157, R20, R84, !PT ;  /* 0x00000054149d7209 */ /* 0x000fe40007820000 */
[----:B------:R-:W-:Y:S02]  /*94b0*/  FMNMX.NAN R155, R8, R72, !PT ;  /* 0x00000048089b7209 */ /* 0x000fe40007820000 */
[----:B------:R-:W-:Y:S02]  /*94c0*/  FMNMX.NAN R143, R24, R88, !PT ;  /* 0x00000058188f7209 */ /* 0x000fe40007820000 */
[----:B------:R-:W-:Y:S02]  /*94d0*/  FMNMX.NAN R136, R135, R136, !PT ;  /* 0x0000008887887209 */ /* 0x000fe40007820000 */
[----:B------:R-:W-:Y:S02]  /*94e0*/  FMNMX3.NAN R140, R111, R47, R140, !PT ;  /* 0x0000002f6f8c7276 */ /* 0x000fe4000782008c */
[----:B------:R-:W-:-:S02]  /*94f0*/  FMNMX3.NAN R139, R127, R63, R150, !PT ;  /* 0x0000003f7f8b7276 */ /* 0x000fc40007820096 */
[----:B------:R-:W-:Y:S02]  /*9500*/  FMNMX3.NAN R138, R115, R51, R138, !PT ;  /* 0x00000033738a7276 */ /* 0x000fe4000782008a */
[----:B------:R-:W-:Y:S02]  /*9510*/  FMNMX3.NAN R135, R131, R67, R146, !PT ;  /* 0x0000004383877276 */ /* 0x000fe40007820092 */
[----:B------:R-:W-:Y:S02]  /*9520*/  FMNMX.NAN R145, R144, R145, !PT ;  /* 0x0000009190917209 */ /* 0x000fe40007820000 */
[----:B------:R-:W-:Y:S02]  /*9530*/  FMNMX.NAN R142, R137, R142, !PT ;  /* 0x0000008e898e7209 */ /* 0x000fe40007820000 */
[----:B------:R-:W-:Y:S02]  /*9540*/  FMNMX.NAN R153, R6, R70, !PT ;  /* 0x0000004606997209 */ /* 0x000fe40007820000 */
[----:B------:R-:W-:-:S02]  /*9550*/  FMNMX.NAN R141, R22, R86, !PT ;  /* 0x00000056168d7209 */ /* 0x000fc40007820000 */
[----:B------:R-:W-:Y:S02]  /*9560*/  FMNMX.NAN R137, R10, R74, !PT ;  /* 0x0000004a0a897209 */ /* 0x000fe40007820000 */
[----:B------:R-:W-:Y:S02]  /*9570*/  FMNMX.NAN R151, R26, R90, !PT ;  /* 0x0000005a1a977209 */ /* 0x000fe40007820000 */
[----:B------:R-:W-:Y:S02]  /*9580*/  FMNMX3.NAN R147, R100, R36, R147, !PT ;  /* 0x0000002464937276 */ /* 0x000fe40007820093 */
[----:B------:R-:W-:Y:S02]  /*9590*/  FMNMX3.NAN R146, R116, R52, R157, !PT ;  /* 0x0000003474927276 */ /* 0x000fe4000782009d */
[----:B------:R-:W-:Y:S02]  /*95a0*/  FMNMX3.NAN R144, R104, R40, R155, !PT ;  /* 0x0000002868907276 */ /* 0x000fe4000782009b */
[----:B------:R-:W-:-:S02]  /*95b0*/  FMNMX3.NAN R143, R120, R56, R143, !PT ;  /* 0x00000038788f7276 */ /* 0x000fc4000782008f */
[----:B------:R-:W-:Y:S02]  /*95c0*/  FMNMX.NAN R139, R140, R139, !PT ;  /* 0x0000008b8c8b7209 */ /* 0x000fe40007820000 */
[----:B------:R-:W-:Y:S02]  /*95d0*/  FMNMX.NAN R135, R138, R135, !PT ;  /* 0x000000878a877209 */ /* 0x000fe40007820000 */
[----:B------:R-:W-:Y:S02]  /*95e0*/  FMNMX3.NAN R140, R102, R38, R153, !PT ;  /* 0x00000026668c7276 */ /* 0x000fe40007820099 */
[----:B------:R-:W-:Y:S02]  /*95f0*/  FMNMX3.NAN R141, R118, R54, R141, !PT ;  /* 0x00000036768d7276 */ /* 0x000fe4000782008d */
        /* <DEDUP_REMOVED lines=16> */
[----:B------:R-:W-:Y:S02]  /*9700*/  FMNMX3.NAN R144, R105, R41, R144, !PT ;  /* 0x0000002969907276 */ /* 0x000fe40007820090 */
[----:B------:R-:W-:Y:S02]  /*9710*/  FMNMX3.NAN R143, R121, R57, R154, !PT ;  /* 0x00000039798f7276 */ /* 0x000fe4000782009a */
[----:B------:R-:W-:Y:S02]  /*9720*/  FMNMX3.NAN R141, R103, R39, R152, !PT ;  /* 0x00000027678d7276 */ /* 0x000fe40007820098 */
[----:B------:R-:W-:-:S02]  /*9730*/  FMNMX3.NAN R140, R119, R55, R140, !PT ;  /* 0x00000037778c7276 */ /* 0x000fc4000782008c */
[----:B------:R-:W-:Y:S02]  /*9740*/  FMNMX3.NAN R137, R107, R43, R150, !PT ;  /* 0x0000002b6b897276 */ /* 0x000fe40007820096 */
[----:B------:R-:W-:Y:S02]  /*9750*/  FMNMX3.NAN R138, R123, R59, R138, !PT ;  /* 0x0000003b7b8a7276 */ /* 0x000fe4000782008a */
[----:B------:R-:W-:Y:S02]  /*9760*/  FMNMX3.NAN R145, R147, R146, R145, !PT ;  /* 0x0000009293917276 */ /* 0x000fe40007820091 */
[----:B------:R-:W-:Y:S02]  /*9770*/  FMNMX3.NAN R142, R144, R143, R142, !PT ;  /* 0x0000008f908e7276 */ /* 0x000fe4000782008e */
[----:B------:R-:W-:Y:S02]  /*9780*/  FMNMX3.NAN R139, R141, R140, R139, !PT ;  /* 0x0000008c8d8b7276 */ /* 0x000fe4000782008b */
[----:B------:R-:W-:-:S02]  /*9790*/  FMNMX3.NAN R138, R137, R138, R135, !PT ;  /* 0x0000008a898a7276 */ /* 0x000fc40007820087 */
[----:B------:R-:W-:Y:S02]  /*97a0*/  FMNMX.NAN R148, R149, R148, !PT ;  /* 0x0000009495947209 */ /* 0x000fe40007820000 */
[----:B------:R-:W-:Y:S02]  /*97b0*/  FMNMX.NAN R142, R145, R142, !PT ;  /* 0x0000008e918e7209 */ /* 0x000fe40007820000 */
[----:B------:R-:W-:Y:S02]  /*97c0*/  FMNMX3.NAN R133, R136, R133, R148, !PT ;  /* 0x0000008588857276 */ /* 0x000fe40007820094 */
[----:B------:R-:W-:-:S04]  /*97d0*/  FMNMX3.NAN R138, R139, R138, R142, !PT ;  /* 0x0000008a8b8a7276 */ /* 0x000fc8000782008e */
[----:B------:R-:W-:-:S04]  /*97e0*/  FMNMX3.NAN R209, R133, R138, R132, !PT ;  /* 0x0000008a85d17276 */ /* 0x000fc80007820084 */
[----:B------:R-:W-:-:S04]  /*97f0*/  FSETP.NEU.AND P0, PT, R209, -INF , PT ;  /* 0xff800000d100780b */ /* 0x000fc80003f0d000 */
[----:B------:R-:W-:-:S05]  /*9800*/  FSEL R133, R209, RZ, P0 ;  /* 0x000000ffd1857208 */ /* 0x000fca0000000000 */
[----:B------:R-:W-:-:S04]  /*9810*/  FADD R197, RZ, -R133 ;  /* 0x80000085ffc57221 */ /* 0x000fc80000000000 */
[----:B0-----:R-:W-:Y:S01]  /*9820*/  FMUL R197, R197, R212 ;  /* 0x000000d4c5c57220 */ /* 0x001fe20000400000 */
[----:B-1----:R-:W-:Y:S06]  /*9830*/  @!P1 BRA `(.L_x_100) ;  /* 0x0000004c00d09947 */ /* 0x002fec0003800000 */
.L_x_202:
[----:B------:R-:W-:Y:S05]  /*9840*/  BSYNC B0 ;  /* 0x0000000000007941 */ /* 0x000fea0003800000 */
.L_x_99:
[----:B------:R-:W-:Y:S01]  /*9850*/  R2UR UR4, R202 ;  /* 0x00000000ca0472ca */ /* 0x000fe200000e0000 */
[----:B------:R-:W-:Y:S02]  /*9860*/  IMAD.U32 R216, R199, -0x80000000, RZ ;  /* 0x80000000c7d87824 */ /* 0x000fe400078e00ff */
[-C--:B------:R-:W-:Y:S02]  /*9870*/  FFMA2 R100, R100.F32x2.HI_LO, R212.reuse.F32, R197.F32 ;  /* 0x000000d464647249 */ /* 0x080fe400012000c5 */
[----:B------:R-:W-:Y:S02]  /*9880*/  IMAD R215, R206, 0x8, R201 ;  /* 0x00000008ced77824 */ /* 0x000fe400078e02c9 */
[-CC-:B------:R-:W-:Y:S02]  /*9890*/  FFMA2 R102, R102.F32x2.HI_LO, R212.reuse.F32, R197.reuse.F32 ;  /* 0x000000d466667249 */ /* 0x180fe400012000c5 */
[----:B------:R-:W-:Y:S02]  /*98a0*/  VIADD R208, R208, 0x1 ;  /* 0x00000001d0d07836 */ /* 0x000fe40000000000 */
[----:B------:R-:W-:-:S02]  /*98b0*/  FFMA2 R104, R104.F32x2.HI_LO, R212.F32, R197.F32 ;  /* 0x000000d468687249 */ /* 0x000fc400012000c5 */
[----:B------:R-:W-:Y:S02]  /*98c0*/  VIADD R214, R214, 0x1 ;  /* 0x00000001d6d67836 */ /* 0x000fe40000000000 */
[-CC-:B------:R-:W-:Y:S01]  /*98d0*/  FFMA2 R106, R106.F32x2.HI_LO, R212.reuse.F32, R197.reuse.F32 ;  /* 0x000000d46a6a7249 */ /* 0x180fe200012000c5 */
[----:B------:R-:W-:Y:S01]  /*98e0*/  MUFU.EX2 R100, R100 ;  /* 0x0000006400647308 */ /* 0x000fe20000000800 */
[-CC-:B------:R-:W-:Y:S01]  /*98f0*/  FFMA2 R108, R108.F32x2.HI_LO, R212.reuse.F32, R197.reuse.F32 ;  /* 0x000000d46c6c7249 */ /* 0x180fe200012000c5 */
[----:B------:R-:W-:Y:S01]  /*9900*/  ISETP.NE.AND P1, PT, R208, 0x2, PT ;  /* 0x00000002d000780c */ /* 0x000fe20003f25270 */
[-CC-:B------:R-:W-:Y:S01]  /*9910*/  FFMA2 R110, R110.F32x2.HI_LO, R212.reuse.F32, R197.reuse.F32 ;  /* 0x000000d46e6e7249 */ /* 0x180fe200012000c5 */
[----:B------:R1:W-:Y:S01]  /*9920*/  STTM.x2 tmem[UR4+0x40], R132 ;  /* 0x00004084000079ed */ /* 0x0003e200080c0004 */
[----:B------:R-:W2:Y:S02]  /*9930*/  FENCE.VIEW.ASYNC.T ;  /* 0x00000000000073c6 */ /* 0x000ea40000000200 */
[----:B--2---:R1:W-:Y:S01]  /*9940*/  SYNCS.ARRIVE.TRANS64.ART0 RZ, [R213+URZ+0xa0], R200 ;  /* 0x0000a0c8d5ff79a7 */ /* 0x0043e200085000ff */
[-CC-:B------:R-:W-:Y:S01]  /*9950*/  FFMA2 R112, R112.F32x2.HI_LO, R212.reuse.F32, R197.reuse.F32 ;  /* 0x000000d470707249 */ /* 0x180fe200012000c5 */
[----:B------:R-:W2:Y:S01]  /*9960*/  MUFU.EX2 R101, R101 ;  /* 0x0000006500657308 */ /* 0x000ea20000000800 */
[-CC-:B------:R-:W-:Y:S01]  /*9970*/  FFMA2 R114, R114.F32x2.HI_LO, R212.reuse.F32, R197.reuse.F32 ;  /* 0x000000d472727249 */ /* 0x180fe200012000c5 */
[----:B------:R-:W-:Y:S01]  /*9980*/  BSSY B0, `(.L_x_101) ;  /* 0x00000fd000007945 */ /* 0x000fe20003800000 */
[-CC-:B------:R-:W-:Y:S01]  /*9990*/  FFMA2 R116, R116.F32x2.HI_LO, R212.reuse.F32, R197.reuse.F32 ;  /* 0x000000d474747249 */ /* 0x180fe200012000c5 */
[----:B------:R-:W-:Y:S01]  /*99a0*/  ISETP.NE.AND P0, PT, R214, 0x2, PT ;  /* 0x00000002d600780c */ /* 0x000fe20003f05270 */
[-CC-:B------:R-:W-:Y:S01]  /*99b0*/  FFMA2 R118, R118.F32x2.HI_LO, R212.reuse.F32, R197.reuse.F32 ;  /* 0x000000d476767249 */ /* 0x180fe200012000c5 */
[----:B------:R-:W3:Y:S01]  /*99c0*/  SYNCS.PHASECHK.TRANS64.TRYWAIT P2, [R215+URZ+0x90], R216 ;  /* 0x000090d8d70075a7 */ /* 0x000ee200080411ff */
[-CC-:B------:R-:W-:Y:S01]  /*99d0*/  FFMA2 R120, R120.F32x2.HI_LO, R212.reuse.F32, R197.reuse.F32 ;  /* 0x000000d478787249 */ /* 0x180fe200012000c5 */
[----:B------:R-:W-:Y:S01]  /*99e0*/  MUFU.EX2 R102, R102 ;  /* 0x0000006600667308 */ /* 0x000fe20000000800 */
[-CC-:B------:R-:W-:Y:S01]  /*99f0*/  FFMA2 R122, R122.F32x2.HI_LO, R212.reuse.F32, R197.reuse.F32 ;  /* 0x000000d47a7a7249 */ /* 0x180fe200012000c5 */
[----:B------:R-:W-:Y:S01]  /*9a00*/  SEL R208, R208, RZ, P1 ;  /* 0x000000ffd0d07207 */ /* 0x000fe20000800000 */
[----:B------:R-:W-:-:S02]  /*9a10*/  FFMA2 R124, R124.F32x2.HI_LO, R212.F32, R197.F32 ;  /* 0x000000d47c7c7249 */ /* 0x000fc400012000c5 */
[-CC-:B------:R-:W-:Y:S02]  /*9a20*/  FFMA2 R126, R126.F32x2.HI_LO, R212.reuse.F32, R197.reuse.F32 ;  /* 0x000000d47e7e7249 */ /* 0x180fe400012000c5 */
[-CC-:B------:R-:W-:Y:S01]  /*9a30*/  FFMA2 R128, R128.F32x2.HI_LO, R212.reuse.F32, R197.reuse.F32 ;  /* 0x000000d480807249 */ /* 0x180fe200012000c5 */
[----:B------:R-:W4:Y:S01]  /*9a40*/  MUFU.EX2 R103, R103 ;  /* 0x0000006700677308 */ /* 0x000f220000000800 */
[-CC-:B------:R-:W-:Y:S02]  /*9a50*/  FFMA2 R130, R130.F32x2.HI_LO, R212.reuse.F32, R197.reuse.F32 ;  /* 0x000000d482827249 */ /* 0x180fe400012000c5 */
[-CC-:B------:R-:W-:Y:S02]  /*9a60*/  FFMA2 R68, R68.F32x2.HI_LO, R212.reuse.F32, R197.reuse.F32 ;  /* 0x000000d444447249 */ /* 0x180fe400012000c5 */
[-CC-:B------:R-:W-:Y:S02]  /*9a70*/  FFMA2 R70, R70.F32x2.HI_LO, R212.reuse.F32, R197.reuse.F32 ;  /* 0x000000d446467249 */ /* 0x180fe400012000c5 */
[-CC-:B------:R-:W-:Y:S01]  /*9a80*/  FFMA2 R72, R72.F32x2.HI_LO, R212.reuse.F32, R197.reuse.F32 ;  /* 0x000000d448487249 */ /* 0x180fe200012000c5 */
[----:B------:R-:W-:Y:S01]  /*9a90*/  MUFU.EX2 R104, R104 ;  /* 0x0000006800687308 */ /* 0x000fe20000000800 */
[----:B------:R-:W-:-:S02]  /*9aa0*/  FFMA2 R74, R74.F32x2.HI_LO, R212.F32, R197.F32 ;  /* 0x000000d44a4a7249 */ /* 0x000fc400012000c5 */
[-CC-:B------:R-:W-:Y:S02]  /*9ab0*/  FFMA2 R76, R76.F32x2.HI_LO, R212.reuse.F32, R197.reuse.F32 ;  /* 0x000000d44c4c7249 */ /* 0x180fe400012000c5 */
[-CC-:B------:R-:W-:Y:S02]  /*9ac0*/  FFMA2 R78, R78.F32x2.HI_LO, R212.reuse.F32, R197.reuse.F32 ;  /* 0x000000d44e4e7249 */ /* 0x180fe400012000c5 */
[-CC-:B------:R-:W-:Y:S01]  /*9ad0*/  FFMA2 R80, R80.F32x2.HI_LO, R212.reuse.F32, R197.reuse.F32 ;  /* 0x000000d450507249 */ /* 0x180fe200012000c5 */
[----:B------:R-:W5:Y:S01]  /*9ae0*/  MUFU.EX2 R105, R105 ;  /* 0x0000006900697308 */ /* 0x000f620000000800 */
[-CC-:B------:R-:W-:Y:S02]  /*9af0*/  FFMA2 R82, R82.F32x2.HI_LO, R212.reuse.F32, R197.reuse.F32 ;  /* 0x000000d452527249 */ /* 0x180fe400012000c5 */
[-CC-:B------:R-:W-:Y:S02]  /*9b00*/  FFMA2 R84, R84.F32x2.HI_LO, R212.reuse.F32, R197.reuse.F32 ;  /* 0x000000d454547249 */ /* 0x180fe400012000c5 */
[----:B------:R-:W-:-:S02]  /*9b10*/  FFMA2 R86, R86.F32x2.HI_LO, R212.F32, R197.F32 ;  /* 0x000000d456567249 */ /* 0x000fc400012000c5 */
[-CC-:B------:R-:W-:Y:S01]  /*9b20*/  FFMA2 R88, R88.F32x2.HI_LO, R212.reuse.F32, R197.reuse.F32 ;  /* 0x000000d458587249 */ /* 0x180fe200012000c5 */
[----:B------:R-:W-:Y:S01]  /*9b30*/  MUFU.EX2 R106, R106 ;  /* 0x0000006a006a7308 */ /* 0x000fe20000000800 */
[-CC-:B------:R-:W-:Y:S02]  /*9b40*/  FFMA2 R90, R90.F32x2.HI_LO, R212.reuse.F32, R197.reuse.F32 ;  /* 0x000000d45a5a7249 */ /* 0x180fe400012000c5 */
[-CC-:B------:R-:W-:Y:S02]  /*9b50*/  FFMA2 R92, R92.F32x2.HI_LO, R212.reuse.F32, R197.reuse.F32 ;  /* 0x000000d45c5c7249 */ /* 0x180fe400012000c5 */
[-CC-:B------:R-:W-:Y:S02]  /*9b60*/  FFMA2 R94, R94.F32x2.HI_LO, R212.reuse.F32, R197.reuse.F32 ;  /* 0x000000d45e5e7249 */ /* 0x180fe400012000c5 */
[-CC-:B------:R-:W-:Y:S01]  /*9b70*/  FFMA2 R96, R96.F32x2.HI_LO, R212.reuse.F32, R197.reuse.F32 ;  /* 0x000000d460607249 */ /* 0x180fe200012000c5 */
[----:B------:R-:W0:Y:S01]  /*9b80*/  MUFU.EX2 R107, R107 ;  /* 0x0000006b006b7308 */ /* 0x000e220000000800 */
[----:B------:R-:W-:-:S02]  /*9b90*/  FFMA2 R98, R98.F32x2.HI_LO, R212.F32, R197.F32 ;  /* 0x000000d462627249 */ /* 0x000fc400012000c5 */
[-CC-:B0-----:R-:W-:Y:S02]  /*9ba0*/  FFMA2 R134, R36.F32x2.HI_LO, R212.reuse.F32, R197.reuse.F32 ;  /* 0x000000d424867249 */ /* 0x181fe400012000c5 */
[-CC-:B------:R-:W-:Y:S02]  /*9bb0*/  FFMA2 R136, R38.F32x2.HI_LO, R212.reuse.F32, R197.reuse.F32 ;  /* 0x000000d426887249 */ /* 0x180fe400012000c5 */
[-CC-:B------:R-:W-:Y:S01]  /*9bc0*/  FFMA2 R138, R40.F32x2.HI_LO, R212.reuse.F32, R197.reuse.F32 ;  /* 0x000000d4288a7249 */ /* 0x180fe200012000c5 */
[----:B------:R-:W-:Y:S01]  /*9bd0*/  MUFU.EX2 R108, R108 ;  /* 0x0000006c006c7308 */ /* 0x000fe20000000800 */
[-CC-:B------:R-:W-:Y:S02]  /*9be0*/  FFMA2 R140, R42.F32x2.HI_LO, R212.reuse.F32, R197.reuse.F32 ;  /* 0x000000d42a8c7249 */ /* 0x180fe400012000c5 */
[-CC-:B------:R-:W-:Y:S02]  /*9bf0*/  FFMA2 R142, R44.F32x2.HI_LO, R212.reuse.F32, R197.reuse.F32 ;  /* 0x000000d42c8e7249 */ /* 0x180fe400012000c5 */
[----:B------:R-:W-:-:S02]  /*9c00*/  FFMA2 R144, R46.F32x2.HI_LO, R212.F32, R197.F32 ;  /* 0x000000d42e907249 */ /* 0x000fc400012000c5 */
[-CC-:B------:R-:W-:Y:S01]  /*9c10*/  FFMA2 R146, R48.F32x2.HI_LO, R212.reuse.F32, R197.reuse.F32 ;  /* 0x000000d430927249 */ /* 0x180fe200012000c5 */
[----:B------:R-:W0:Y:S01]  /*9c20*/  MUFU.EX2 R109, R109 ;  /* 0x0000006d006d7308 */ /* 0x000e220000000800 */
        /* <DEDUP_REMOVED lines=9> */
[----:B------:R-:W0:Y:S01]  /*9cc0*/  MUFU.EX2 R111, R111 ;  /* 0x0000006f006f7308 */ /* 0x000e220000000800 */
[-CC-:B------:R-:W-:Y:S02]  /*9cd0*/  FFMA2 R164, R66.F32x2.HI_LO, R212.reuse.F32, R197.reuse.F32 ;  /* 0x000000d442a47249 */ /* 0x180fe400012000c5 */
[-CC-:B------:R-:W-:Y:S01]  /*9ce0*/  FFMA2 R166, R4.F32x2.HI_LO, R212.reuse.F32, R197.reuse.F32 ;  /* 0x000000d404a67249 */ /* 0x180fe200012000c5 */
[----:B------:R-:W-:Y:S01]  /*9cf0*/  SEL R5, RZ, 0x1, P1 ;  /* 0x00000001ff057807 */ /* 0x000fe20000800000 */
[--C-:B------:R-:W-:Y:S01]  /*9d00*/  FFMA2 R168, R6.F32x2.HI_LO, R212.F32, R197.reuse.F32 ;  /* 0x000000d406a87249 */ /* 0x100fe200012000c5 */
[----:B--2---:R-:W-:Y:S01]  /*9d10*/  F2FP.BF16.F32.PACK_AB R4, R101, R100 ;  /* 0x000000646504723e */ /* 0x004fe200000010ff */
[-CC-:B------:R-:W-:Y:S01]  /*9d20*/  FFMA2 R170, R8.F32x2.HI_LO, R212.reuse.F32, R197.reuse.F32 ;  /* 0x000000d408aa7249 */ /* 0x180fe200012000c5 */
[----:B------:R-:W-:Y:S01]  /*9d30*/  MUFU.EX2 R112, R112 ;  /* 0x0000007000707308 */ /* 0x000fe20000000800 */
[-CC-:B------:R-:W-:Y:S01]  /*9d40*/  FFMA2 R172, R10.F32x2.HI_LO, R212.reuse.F32, R197.reuse.F32 ;  /* 0x000000d40aac7249 */ /* 0x180fe200012000c5 */
[----:B------:R-:W-:Y:S01]  /*9d50*/  LOP3.LUT R198, R198, R5, RZ, 0x3c, !PT ;  /* 0x00000005c6c67212 */ /* 0x000fe200078e3cff */
[--C-:B------:R-:W-:Y:S01]  /*9d60*/  FFMA2 R174, R12.F32x2.HI_LO, R212.F32, R197.reuse.F32 ;  /* 0x000000d40cae7249 */ /* 0x100fe200012000c5 */
[----:B----4-:R-:W-:Y:S01]  /*9d70*/  F2FP.BF16.F32.PACK_AB R5, R103, R102 ;  /* 0x000000666705723e */ /* 0x010fe200000010ff */
[--C-:B------:R-:W-:Y:S01]  /*9d80*/  FFMA2 R176, R14.F32x2.HI_LO, R212.F32, R197.reuse.F32 ;  /* 0x000000d40eb07249 */ /* 0x100fe200012000c5 */
[----:B-----5:R-:W-:Y:S01]  /*9d90*/  F2FP.BF16.F32.PACK_AB R6, R105, R104 ;  /* 0x000000686906723e */ /* 0x020fe200000010ff */
[-CC-:B------:R-:W-:Y:S01]  /*9da0*/  FFMA2 R178, R16.F32x2.HI_LO, R212.reuse.F32, R197.reuse.F32 ;  /* 0x000000d410b27249 */ /* 0x180fe200012000c5 */
[----:B------:R-:W2:Y:S01]  /*9db0*/  MUFU.EX2 R113, R113 ;  /* 0x0000007100717308 */ /* 0x000ea20000000800 */
[--C-:B------:R-:W-:Y:S01]  /*9dc0*/  FFMA2 R180, R18.F32x2.HI_LO, R212.F32, R197.reuse.F32 ;  /* 0x000000d412b47249 */ /* 0x100fe200012000c5 */
[----:B------:R-:W-:Y:S01]  /*9dd0*/  F2FP.BF16.F32.PACK_AB R7, R107, R106 ;  /* 0x0000006a6b07723e */ /* 0x000fe200000010ff */
[--C-:B------:R-:W-:Y:S01]  /*9de0*/  FFMA2 R182, R20.F32x2.HI_LO, R212.F32, R197.reuse.F32 ;  /* 0x000000d414b67249 */ /* 0x100fe200012000c5 */
[----:B0-----:R-:W-:Y:S01]  /*9df0*/  F2FP.BF16.F32.PACK_AB R8, R109, R108 ;  /* 0x0000006c6d08723e */ /* 0x001fe200000010ff */
[--C-:B------:R-:W-:Y:S01]  /*9e00*/  FFMA2 R184, R22.F32x2.HI_LO, R212.F32, R197.reuse.F32 ;  /* 0x000000d416b87249 */ /* 0x100fe200012000c5 */
[----:B------:R-:W-:Y:S01]  /*9e10*/  F2FP.BF16.F32.PACK_AB R9, R111, R110 ;  /* 0x0000006e6f09723e */ /* 0x000fe200000010ff */
[-CC-:B------:R-:W-:Y:S01]  /*9e20*/  FFMA2 R186, R24.F32x2.HI_LO, R212.reuse.F32, R197.reuse.F32 ;  /* 0x000000d418ba7249 */ /* 0x180fe200012000c5 */
[----:B------:R-:W-:Y:S01]  /*9e30*/  MUFU.EX2 R114, R114 ;  /* 0x0000007200727308 */ /* 0x000fe20000000800 */
[----:B------:R-:W-:-:S02]  /*9e40*/  FFMA2 R188, R26.F32x2.HI_LO, R212.F32, R197.F32 ;  /* 0x000000d41abc7249 */ /* 0x000fc400012000c5 */
[-CC-:B------:R-:W-:Y:S02]  /*9e50*/  FFMA2 R190, R28.F32x2.HI_LO, R212.reuse.F32, R197.reuse.F32 ;  /* 0x000000d41cbe7249 */ /* 0x180fe400012000c5 */
[-CC-:B------:R-:W-:Y:S02]  /*9e60*/  FFMA2 R192, R30.F32x2.HI_LO, R212.reuse.F32, R197.reuse.F32 ;  /* 0x000000d41ec07249 */ /* 0x180fe400012000c5 */
[-CC-:B------:R-:W-:Y:S01]  /*9e70*/  FFMA2 R194, R32.F32x2.HI_LO, R212.reuse.F32, R197.reuse.F32 ;  /* 0x000000d420c27249 */ /* 0x180fe200012000c5 */
[----:B------:R-:W0:Y:S01]  /*9e80*/  MUFU.EX2 R115, R115 ;  /* 0x0000007300737308 */ /* 0x000e220000000800 */
[----:B------:R-:W-:Y:S01]  /*9e90*/  FFMA2 R196, R34.F32x2.HI_LO, R212.F32, R197.F32 ;  /* 0x000000d422c47249 */ /* 0x000fe200012000c5 */
[----:B--2---:R-:W-:-:S06]  /*9ea0*/  F2FP.BF16.F32.PACK_AB R10, R113, R112 ;  /* 0x00000070710a723e */ /* 0x004fcc00000010ff */
[----:B------:R-:W-:Y:S08]  /*9eb0*/  MUFU.EX2 R116, R116 ;  /* 0x0000007400747308 */ /* 0x000ff00000000800 */
[----:B------:R-:W2:Y:S01]  /*9ec0*/  MUFU.EX2 R117, R117 ;  /* 0x0000007500757308 */ /* 0x000ea20000000800 */
[----:B0-----:R-:W-:-:S07]  /*9ed0*/  F2FP.BF16.F32.PACK_AB R11, R115, R114 ;  /* 0x00000072730b723e */ /* 0x001fce00000010ff */
[----:B------:R-:W-:Y:S08]  /*9ee0*/  MUFU.EX2 R118, R118 ;  /* 0x0000007600767308 */ /* 0x000ff00000000800 */
[----:B------:R-:W0:Y:S01]  /*9ef0*/  MUFU.EX2 R119, R119 ;  /* 0x0000007700777308 */ /* 0x000e220000000800 */
[----:B--2---:R-:W-:-:S07]  /*9f00*/  F2FP.BF16.F32.PACK_AB R12, R117, R116 ;  /* 0x00000074750c723e */ /* 0x004fce00000010ff */
        /* <DEDUP_REMOVED lines=161> */
[----:B--2---:R-:W-:Y:S02]  /*a920*/  F2FP.BF16.F32.PACK_AB R66, R195, R194 ;  /* 0x000000c2c342723e */ /* 0x004fe400000010ff */
[----:B0-----:R-:W-:Y:S01]  /*a930*/  F2FP.BF16.F32.PACK_AB R67, R197, R196 ;  /* 0x000000c4c543723e */ /* 0x001fe200000010ff */
[----:B-1-3--:R-:W-:Y:S06]  /*a940*/  @!P2 BRA `(.L_x_102) ;  /* 0x0000003c00a4a947 */ /* 0x00afec0003800000 */
.L_x_204:
[----:B------:R-:W-:Y:S05]  /*a950*/  BSYNC B0 ;  /* 0x0000000000007941 */ /* 0x000fea0003800000 */
.L_x_101:
[----:B------:R-:W-:Y:S01]  /*a960*/  FADD R133, -R133, R132 ;  /* 0x0000008485857221 */ /* 0x000fe20000000100 */
[----:B------:R-:W-:Y:S01]  /*a970*/  FADD2 R68, R68.F32x2.HI_LO, RZ.F32 ;  /* 0x000000ff4444724b */ /* 0x000fe20000200000 */
[----:B------:R-:W-:Y:S01]  /*a980*/  R2UR UR5, R202 ;  /* 0x00000000ca0572ca */ /* 0x000fe200000e0000 */
[----:B------:R-:W-:Y:S01]  /*a990*/  FADD2 R134, R134.F32x2.HI_LO, RZ.F32 ;  /* 0x000000ff8686724b */ /* 0x000fe20000200000 */
[----:B------:R-:W-:Y:S01]  /*a9a0*/  IADD3 R207, PT, PT, R207, 0x1, RZ ;  /* 0x00000001cfcf7810 */ /* 0x000fe20007ffe0ff */
[----:B------:R-:W-:Y:S01]  /*a9b0*/  FMUL R132, R133, R212 ;  /* 0x000000d485847220 */ /* 0x000fe20000400000 */
[----:B------:R-:W-:Y:S01]  /*a9c0*/  FADD2 R166, R166.F32x2.HI_LO, RZ.F32 ;  /* 0x000000ffa6a6724b */ /* 0x000fe20000200000 */
[----:B------:R-:W-:Y:S01]  /*a9d0*/  R2UR UR4, R202 ;  /* 0x00000000ca0472ca */ /* 0x000fe200000e0000 */
[----:B------:R-:W-:Y:S01]  /*a9e0*/  FADD2 R68, R68.F32x2.HI_LO, R70.F32x2.HI_LO ;  /* 0x000000464444724b */ /* 0x000fe20000000000 */
[----:B------:R-:W-:Y:S01]  /*a9f0*/  ISETP.NE.AND P1, PT, R207, RZ, PT ;  /* 0x000000ffcf00720c */ /* 0x000fe20003f25270 */
[----:B------:R-:W-:Y:S01]  /*aa00*/  FADD2 R134, R134.F32x2.HI_LO, R136.F32x2.HI_LO ;  /* 0x000000888686724b */ /* 0x000fe20000000000 */
[----:B------:R-:W1:Y:S01]  /*aa10*/  MUFU.EX2 R132, R132 ;  /* 0x0000008400847308 */ /* 0x000e620000000800 */
[----:B------:R-:W-:Y:S01]  /*aa20*/  FADD2 R166, R166.F32x2.HI_LO, R168.F32x2.HI_LO ;  /* 0x000000a8a6a6724b */ /* 0x000fe20000000000 */
[----:B------:R-:W-:Y:S01]  /*aa30*/  IADD3 R206, PT, PT, R206, 0x1, RZ ;  /* 0x00000001cece7810 */ /* 0x000fe20007ffe0ff */
[----:B------:R-:W-:Y:S01]  /*aa40*/  FADD2 R68, R68.F32x2.HI_LO, R72.F32x2.HI_LO ;  /* 0x000000484444724b */ /* 0x000fe20000000000 */
[----:B0-----:R-:W-:Y:S01]  /*aa50*/  IADD3 R215, PT, PT, R215, 0x80, RZ ;  /* 0x00000080d7d77810 */ /* 0x001fe20007ffe0ff */
[----:B------:R-:W-:Y:S01]  /*aa60*/  FADD2 R134, R134.F32x2.HI_LO, R138.F32x2.HI_LO ;  /* 0x0000008a8686724b */ /* 0x000fe20000000000 */
[----:B------:R-:W-:Y:S01]  /*aa70*/  ISETP.NE.AND P2, PT, R206, 0x2, PT ;  /* 0x00000002ce00780c */ /* 0x000fe20003f45270 */
[----:B------:R-:W-:Y:S01]  /*aa80*/  FADD2 R166, R166.F32x2.HI_LO, R170.F32x2.HI_LO ;  /* 0x000000aaa6a6724b */ /* 0x000fe20000000000 */
[----:B------:R-:W-:Y:S01]  /*aa90*/  PRMT R215, R0, 0x654, R215 ;  /* 0x0000065400d77816 */ /* 0x000fe200000000d7 */
[----:B------:R-:W-:Y:S01]  /*aaa0*/  FADD2 R68, R68.F32x2.HI_LO, R74.F32x2.HI_LO ;  /* 0x0000004a4444724b */ /* 0x000fe20000000000 */
[----:B------:R0:W-:Y:S01]  /*aab0*/  STTM.x32 tmem[UR5], R4 ;  /* 0x00000004000079ed */ /* 0x0001e200082c0005 */
[----:B------:R-:W-:Y:S01]  /*aac0*/  FADD2 R134, R134.F32x2.HI_LO, R140.F32x2.HI_LO ;  /* 0x0000008c8686724b */ /* 0x000fe20000000000 */
[----:B------:R2:W-:Y:S01]  /*aad0*/  STTM.x32 tmem[UR4+0x20], R36 ;  /* 0x00002024000079ed */ /* 0x0005e200082c0004 */
[----:B------:R-:W-:Y:S01]  /*aae0*/  FADD2 R166, R166.F32x2.HI_LO, R172.F32x2.HI_LO ;  /* 0x000000aca6a6724b */ /* 0x000fe20000000000 */
[----:B------:R-:W3:Y:S01]  /*aaf0*/  FENCE.VIEW.ASYNC.T ;  /* 0x00000000000073c6 */ /* 0x000ee20000000200 */
[----:B------:R-:W-:Y:S01]  /*ab00*/  FADD2 R68, R68.F32x2.HI_LO, R76.F32x2.HI_LO ;  /* 0x0000004c4444724b */ /* 0x000fe20000000000 */
[----:B---3--:R2:W-:Y:S01]  /*ab10*/  SYNCS.ARRIVE.TRANS64.RED.ART0 RZ, [R215+URZ], R200 ;  /* 0x000000c8d7ff79a7 */ /* 0x0085e200085004ff */
[----:B-1----:R-:W-:Y:S01]  /*ab20*/  FMUL R132, R132, 0.5 ;  /* 0x3f00000084847820 */ /* 0x002fe20000400000 */
[----:B------:R-:W-:Y:S01]  /*ab30*/  FADD2 R134, R134.F32x2.HI_LO, R142.F32x2.HI_LO ;  /* 0x0000008e8686724b */ /* 0x000fe20000000000 */
[----:B------:R-:W-:Y:S01]  /*ab40*/  IADD3 R203, PT, PT, R203, 0x1, RZ ;  /* 0x00000001cbcb7810 */ /* 0x000fe20007ffe0ff */
[----:B------:R-:W-:Y:S01]  /*ab50*/  FADD2 R166, R166.F32x2.HI_LO, R174.F32x2.HI_LO ;  /* 0x000000aea6a6724b */ /* 0x000fe20000000000 */
[----:B------:R-:W-:Y:S01]  /*ab60*/  IADD3 R205, PT, PT, R205, 0x80, RZ ;  /* 0x00000080cdcd7810 */ /* 0x000fe20007ffe0ff */
[----:B------:R-:W-:Y:S01]  /*ab70*/  FMUL R132, R132, R211 ;  /* 0x000000d384847220 */ /* 0x000fe20000400000 */
[----:B------:R-:W-:Y:S01]  /*ab80*/  FADD2 R68, R68.F32x2.HI_LO, R78.F32x2.HI_LO ;  /* 0x0000004e4444724b */ /* 0x000fe20000000000 */
[----:B------:R-:W-:Y:S01]  /*ab90*/  SEL R214, R214, RZ, P0 ;  /* 0x000000ffd6d67207 */ /* 0x000fe20000000000 */
[----:B------:R-:W-:Y:S01]  /*aba0*/  FADD2 R134, R134.F32x2.HI_LO, R144.F32x2.HI_LO ;  /* 0x000000908686724b */ /* 0x000fe20000000000 */
[----:B------:R-:W-:Y:S01]  /*abb0*/  SEL R206, R206, RZ, P2 ;  /* 0x000000ffcece7207 */ /* 0x000fe20001000000 */
[----:B------:R-:W-:Y:S01]  /*abc0*/  FADD2 R100, R132.F32, R100.F32x2.HI_LO ;  /* 0x000000648464724b */ /* 0x000fe20000040000 */
[----:B------:R-:W-:Y:S01]  /*abd0*/  MOV R132, R209 ;  /* 0x000000d100847202 */ /* 0x000fe20000000f00 */
[----:B------:R-:W-:-:S02]  /*abe0*/  FADD2 R166, R166.F32x2.HI_LO, R176.F32x2.HI_LO ;  /* 0x000000b0a6a6724b */ /* 0x000fc40000000000 */
[----:B------:R-:W-:Y:S02]  /*abf0*/  FADD2 R100, R100.F32x2.HI_LO, R102.F32x2.HI_LO ;  /* 0x000000666464724b */ /* 0x000fe40000000000 */
[----:B------:R-:W-:Y:S02]  /*ac00*/  FADD2 R68, R68.F32x2.HI_LO, R80.F32x2.HI_LO ;  /* 0x000000504444724b */ /* 0x000fe40000000000 */
[----:B------:R-:W-:Y:S02]  /*ac10*/  FADD2 R100, R100.F32x2.HI_LO, R104.F32x2.HI_LO ;  /* 0x000000686464724b */ /* 0x000fe40000000000 */
[----:B------:R-:W-:Y:S02]  /*ac20*/  FADD2 R134, R134.F32x2.HI_LO, R146.F32x2.HI_LO ;  /* 0x000000928686724b */ /* 0x000fe40000000000 */
[----:B------:R-:W-:Y:S02]  /*ac30*/  FADD2 R100, R100.F32x2.HI_LO, R106.F32x2.HI_LO ;  /* 0x0000006a6464724b */ /* 0x000fe40000000000 */
        /* <DEDUP_REMOVED lines=27> */
[----:B------:R-:W-:Y:S01]  /*adf0*/  FADD2 R100, R100.F32x2.HI_LO, R124.F32x2.HI_LO ;  /* 0x0000007c6464724b */ /* 0x000fe20000000000 */
[----:B0-----:R-:W-:Y:S01]  /*ae00*/  SEL R5, RZ, 0x1, P0 ;  /* 0x00000001ff057807 */ /* 0x001fe20000000000 */
[----:B------:R-:W-:Y:S01]  /*ae10*/  FADD2 R68, R68.F32x2.HI_LO, R94.F32x2.HI_LO ;  /* 0x0000005e4444724b */ /* 0x000fe20000000000 */
[----:B------:R-:W-:Y:S01]  /*ae20*/  SEL R4, RZ, 0x1, P2 ;  /* 0x00000001ff047807 */ /* 0x000fe20001000000 */
[----:B------:R-:W-:Y:S01]  /*ae30*/  FADD2 R134, R134.F32x2.HI_LO, R160.F32x2.HI_LO ;  /* 0x000000a08686724b */ /* 0x000fe20000000000 */
[----:B------:R-:W-:Y:S01]  /*ae40*/  LOP3.LUT R204, R204, R5, RZ, 0x3c, !PT ;  /* 0x00000005cccc7212 */ /* 0x000fe200078e3cff */
[----:B------:R-:W-:Y:S01]  /*ae50*/  FADD2 R166, R166.F32x2.HI_LO, R192.F32x2.HI_LO ;  /* 0x000000c0a6a6724b */ /* 0x000fe20000000000 */
[----:B------:R-:W-:Y:S01]  /*ae60*/  LOP3.LUT R199, R199, R4, RZ, 0x3c, !PT ;  /* 0x00000004c7c77212 */ /* 0x000fe200078e3cff */
        /* <DEDUP_REMOVED lines=10> */
[----:B------:R-:W-:-:S04]  /*af10*/  FADD2 R68, R100.F32x2.HI_LO, R68.F32x2.HI_LO ;  /* 0x000000446444724b */ /* 0x000fc80000000000 */
[----:B------:R-:W-:-:S04]  /*af20*/  FADD2 R68, R68.F32x2.HI_LO, R134.F32x2.HI_LO ;  /* 0x000000864444724b */ /* 0x000fc80000000000 */
[----:B------:R-:W-:Y:S01]  /*af30*/  FADD R211, R68, R69 ;  /* 0x0000004544d37221 */ /* 0x000fe20000000000 */
[----:B--2---:R-:W-:Y:S06]  /*af40*/  @P1 BRA `(.L_x_103) ;  /* 0xffffffc000301947 */ /* 0x004fec000383ffff */
[----:B------:R-:W-:Y:S05]  /*af50*/  BSYNC B1 ;  /* 0x0000000000017941 */ /* 0x000fea0003800000 */
.L_x_94:
[----:B------:R-:W-:Y:S02]  /*af60*/  IADD3 R206, PT, PT, R206, 0x1, RZ ;  /* 0x00000001cece7810 */ /* 0x000fe40007ffe0ff */
[----:B------:R-:W-:Y:S02]  /*af70*/  IADD3 R208, PT, PT, R208, 0x1, RZ ;  /* 0x00000001d0d07810 */ /* 0x000fe40007ffe0ff */
.L_x_93:
[----:B------:R-:W0:Y:S01]  /*af80*/  S2R R5, SR_CgaCtaId ;  /* 0x0000000000057919 */ /* 0x000e220000008800 */
[----:B------:R-:W-:Y:S01]  /*af90*/  MOV R4, 0x400 ;  /* 0x0000040000047802 */ /* 0x000fe20000000f00 */
[----:B------:R-:W-:Y:S01]  /*afa0*/  IMAD.MOV.U32 R12, RZ, RZ, -0x80000000 ;  /* 0x80000000ff0c7424 */ /* 0x000fe200078e00ff */
[----:B------:R-:W1:Y:S01]  /*afb0*/  LDCU UR4, c[0x0][0x440] ;  /* 0x00008800ff0477ac */ /* 0x000e620008000800 */
[----:B------:R-:W2:Y:S01]  /*afc0*/  S2R R8, SR_TID.X ;  /* 0x0000000000087919 */ /* 0x000ea20000002100 */
[----:B------:R3:W4:Y:S01]  /*afd0*/  MUFU.LG2 R6, R211 ;  /* 0x000000d300067308 */ /* 0x0007220000000c00 */
[----:B------:R-:W5:Y:S01]  /*afe0*/  S2R R9, SR_CTAID.X ;  /* 0x0000000000097919 */ /* 0x000f620000002500 */
[----:B0-----:R-:W-:-:S04]  /*aff0*/  LEA R5, R5, R4, 0x18 ;  /* 0x0000000405057211 */ /* 0x001fc800078ec0ff */
[----:B------:R-:W0:Y:S01]  /*b000*/  SYNCS.PHASECHK.TRANS64.TRYWAIT P1, [R5+URZ+0xc8], R12 ;  /* 0x0000c80c050075a7 */ /* 0x000e2200080211ff */
[----:B--2---:R-:W-:Y:S02]  /*b010*/  IMAD.SHL.U32 R7, R8, 0x4, RZ ;  /* 0x0000000408077824 */ /* 0x004fe400078e00ff */
[----:B------:R-:W-:Y:S01]  /*b020*/  VIADD R4, R5, 0x18f ;  /* 0x0000018f05047836 */ /* 0x000fe20000000000 */
[----:B-----5:R-:W-:Y:S02]  /*b030*/  LEA R8, R9, R8, 0x7 ;  /* 0x0000000809087211 */ /* 0x020fe400078e38ff */
[----:B------:R-:W-:Y:S02]  /*b040*/  LOP3.LUT R7, R7, 0x1fc, RZ, 0xc0, !PT ;  /* 0x000001fc07077812 */ /* 0x000fe400078ec0ff */
[----:B------:R-:W-:Y:S02]  /*b050*/  LOP3.LUT R4, R4, 0xfffffd80, RZ, 0xc0, !PT ;  /* 0xfffffd8004047812 */ /* 0x000fe400078ec0ff */
[----:B-1----:R-:W-:-:S03]  /*b060*/  ISETP.GE.AND P0, PT, R8, UR4, PT ;  /* 0x0000000408007c0c */ /* 0x002fc6000bf06270 */
[----:B------:R-:W-:Y:S02]  /*b070*/  IMAD.IADD R10, R4, 0x1, R7 ;  /* 0x00000001040a7824 */ /* 0x000fe400078e0207 */
[----:B------:R-:W-:Y:S01]  /*b080*/  HFMA2 R4, -RZ, RZ, 0, 5.9604644775390625e-08 ;  /* 0x00000001ff047431 */ /* 0x000fe200000001ff */
[----:B0--34-:R-:W-:Y:S07]  /*b090*/  @!P1 BRA `(.L_x_104) ;  /* 0x0000003400e89947 */ /* 0x019fee0003800000 */
.L_x_205:
[----:B------:R1:W-:Y:S01]  /*b0a0*/  STS [R10+0x30000], R211 ;  /* 0x030000d30a007388 */ /* 0x0003e20000000800 */
[----:B------:R-:W2:Y:S01]  /*b0b0*/  LDCU UR4, c[0x0][0x65c] ;  /* 0x0000cb80ff0477ac */ /* 0x000ea20008000800 */
[----:B------:R-:W-:Y:S01]  /*b0c0*/  FMUL R6, R6, 0.69314718246459960938 ;  /* 0x3f31721806067820 */ /* 0x000fe20000400000 */
[----:B------:R-:W-:Y:S01]  /*b0d0*/  BSSY.RECONVERGENT B0, `(.L_x_92) ;  /* 0x0000035000007945 */ /* 0x000fe20003800200 */
[----:B------:R3:W-:Y:S06]  /*b0e0*/  MEMBAR.ALL.CTA ;  /* 0x0000000000007992 */ /* 0x0007ec0000008000 */
[----:B---3--:R-:W3:Y:S01]  /*b0f0*/  FENCE.VIEW.ASYNC.S ;  /* 0x00000000000073c6 */ /* 0x008ee20000000000 */
[----:B--2---:R-:W-:Y:S01]  /*b100*/  FFMA R209, R209, UR4, R6 ;  /* 0x00000004d1d17c23 */ /* 0x004fe20008000006 */
[----:B---3--:R1:W-:Y:S01]  /*b110*/  SYNCS.ARRIVE.TRANS64.ART0 RZ, [R5+URZ+0xc0], R4 ;  /* 0x0000c00405ff79a7 */ /* 0x0083e200085000ff */
[----:B------:R-:W-:Y:S05]  /*b120*/  @P0 BRA `(.L_x_105) ;  /* 0x0000000000bc0947 */ /* 0x000fea0003800000 */
[----:B------:R-:W2:Y:S01]  /*b130*/  LDC R7, c[0x0][0x630] ;  /* 0x00018c00ff077b82 */ /* 0x000ea20000000800 */
[----:B------:R-:W3:Y:S01]  /*b140*/  S2R R6, SR_CTAID.Y ;  /* 0x0000000000067919 */ /* 0x000ee20000002600 */
[----:B-1----:R-:W-:Y:S01]  /*b150*/  MOV R10, RZ ;  /* 0x000000ff000a7202 */ /* 0x002fe20000000f00 */
[----:B------:R-:W1:Y:S05]  /*b160*/  LDCU.128 UR4, c[0x0][0x640] ;  /* 0x0000c800ff0477ac */ /* 0x000e6a0008000c00 */
[----:B------:R-:W4:Y:S08]  /*b170*/  S2UR UR8, SR_CTAID.Z ;  /* 0x00000000000879c3 */ /* 0x000f300000002700 */
[----:B------:R-:W5:Y:S01]  /*b180*/  LDC.64 R14, c[0x0][0x358] ;  /* 0x0000d600ff0e7b82 */ /* 0x000f620000000a00 */
[----:B--2---:R-:W-:-:S04]  /*b190*/  IABS R9, R7 ;  /* 0x0000000700097213 */ /* 0x004fc80000000000 */
[----:B------:R-:W2:Y:S08]  /*b1a0*/  I2F.RP R12, R9 ;  /* 0x00000009000c7306 */ /* 0x000eb00000209400 */
[----:B--2---:R-:W2:Y:S02]  /*b1b0*/  MUFU.RCP R11, R12 ;  /* 0x0000000c000b7308 */ /* 0x004ea40000001000 */
[----:B--2---:R-:W-:-:S06]  /*b1c0*/  VIADD R11, R11, 0xffffffe ;  /* 0x0ffffffe0b0b7836 */ /* 0x004fcc0000000000 */
[----:B------:R-:W2:Y:S02]  /*b1d0*/  F2I.FTZ.U32.TRUNC.NTZ R11, R11 ;  /* 0x0000000b000b7305 */ /* 0x000ea4000021f000 */
[----:B--2---:R-:W-:-:S04]  /*b1e0*/  IMAD.MOV R4, RZ, RZ, -R11 ;  /* 0x000000ffff047224 */ /* 0x004fc800078e0a0b */
[----:B0-----:R-:W-:Y:S01]  /*b1f0*/  IMAD R5, R4, R9, RZ ;  /* 0x0000000904057224 */ /* 0x001fe200078e02ff */
[----:B---3--:R-:W-:-:S03]  /*b200*/  IABS R4, R6 ;  /* 0x0000000600047213 */ /* 0x008fc60000000000 */
[----:B------:R-:W-:-:S06]  /*b210*/  IMAD.HI.U32 R5, R11, R5, R10 ;  /* 0x000000050b057227 */ /* 0x000fcc00078e000a */
[----:B------:R-:W-:-:S04]  /*b220*/  IMAD.HI.U32 R10, R5, R4, RZ ;  /* 0x00000004050a7227 */ /* 0x000fc800078e00ff */
[----:B------:R-:W-:-:S04]  /*b230*/  IMAD.MOV R5, RZ, RZ, -R10 ;  /* 0x000000ffff057224 */ /* 0x000fc800078e0a0a */
[----:B------:R-:W-:-:S05]  /*b240*/  IMAD R4, R9, R5, R4 ;  /* 0x0000000509047224 */ /* 0x000fca00078e0204 */
[----:B------:R-:W-:-:S13]  /*b250*/  ISETP.GT.U32.AND P1, PT, R9, R4, PT ;  /* 0x000000040900720c */ /* 0x000fda0003f24070 */
[-C--:B------:R-:W-:Y:S01]  /*b260*/  @!P1 IADD3 R4, PT, PT, R4, -R9.reuse, RZ ;  /* 0x8000000904049210 */ /* 0x080fe20007ffe0ff */
[----:B------:R-:W-:Y:S01]  /*b270*/  @!P1 VIADD R10, R10, 0x1 ;  /* 0x000000010a0a9836 */ /* 0x000fe20000000000 */
[----:B------:R-:W-:Y:S02]  /*b280*/  ISETP.NE.AND P1, PT, R7, RZ, PT ;  /* 0x000000ff0700720c */ /* 0x000fe40003f25270 */
[----:B------:R-:W-:Y:S02]  /*b290*/  ISETP.GE.U32.AND P2, PT, R4, R9, PT ;  /* 0x000000090400720c */ /* 0x000fe40003f46070 */
[----:B------:R-:W4:Y:S01]  /*b2a0*/  LDC.64 R4, c[0x0][0x650] ;  /* 0x00019400ff047b82 */ /* 0x000f220000000a00 */
[----:B------:R-:W-:-:S04]  /*b2b0*/  LOP3.LUT R9, R6, R7, RZ, 0x3c, !PT ;  /* 0x0000000706097212 */ /* 0x000fc800078e3cff */
[----:B------:R-:W-:Y:S02]  /*b2c0*/  ISETP.GE.AND P0, PT, R9, RZ, PT ;  /* 0x000000ff0900720c */ /* 0x000fe40003f06270 */
[----:B------:R-:W-:-:S04]  /*b2d0*/  SHF.R.S32.HI R9, RZ, 0x1f, R8 ;  /* 0x0000001fff097819 */ /* 0x000fc80000011408 */
[----:B------:R-:W-:-:S07]  /*b2e0*/  @P2 IADD3 R10, PT, PT, R10, 0x1, RZ ;  /* 0x000000010a0a2810 */ /* 0x000fce0007ffe0ff */
[----:B------:R-:W-:Y:S01]  /*b2f0*/  @!P0 IMAD.MOV R10, RZ, RZ, -R10 ;  /* 0x000000ffff0a8224 */ /* 0x000fe200078e0a0a */
[----:B------:R-:W-:Y:S01]  /*b300*/  @!P1 LOP3.LUT R10, RZ, R7, RZ, 0x33, !PT ;  /* 0x00000007ff0a9212 */ /* 0x000fe200078e33ff */
[----:B----4-:R-:W-:-:S03]  /*b310*/  IMAD.WIDE.U32 R8, R4, UR8, R8 ;  /* 0x0000000804087c25 */ /* 0x010fc6000f8e0008 */
[----:B------:R-:W-:Y:S01]  /*b320*/  SHF.R.S32.HI R4, RZ, 0x1f, R10 ;  /* 0x0000001fff047819 */ /* 0x000fe2000001140a */
[----:B------:R-:W-:Y:S01]  /*b330*/  IMAD R9, R5, UR8, R9 ;  /* 0x0000000805097c24 */ /* 0x000fe2000f8e0209 */
[----:B------:R-:W0:Y:S03]  /*b340*/  LDCU.64 UR8, c[0x0][0x620] ;  /* 0x0000c400ff0877ac */ /* 0x000e260008000a00 */
[----:B-1----:R-:W-:Y:S02]  /*b350*/  IMAD R5, R4, UR6, RZ ;  /* 0x0000000604057c24 */ /* 0x002fe4000f8e02ff */
[----:B------:R-:W-:Y:S01]  /*b360*/  IMAD.WIDE.U32 R8, R10, UR6, R8 ;  /* 0x000000060a087c25 */ /* 0x000fe2000f8e0008 */
[----:B-----5:R-:W-:-:S03]  /*b370*/  R2UR UR6, R14 ;  /* 0x000000000e0672ca */ /* 0x020fc600000e0000 */
[C---:B------:R-:W-:Y:S01]  /*b380*/  IMAD R4, R10.reuse, UR7, R5 ;  /* 0x000000070a047c24 */ /* 0x040fe2000f8e0205 */
[----:B------:R-:W-:Y:S02]  /*b390*/  IADD3 R10, PT, PT, -R10, RZ, RZ ;  /* 0x000000ff0a0a7210 */ /* 0x000fe40007ffe1ff */
[----:B------:R-:W-:Y:S01]  /*b3a0*/  R2UR UR7, R15 ;  /* 0x000000000f0772ca */ /* 0x000fe200000e0000 */
[----:B------:R-:W-:Y:S02]  /*b3b0*/  IMAD.IADD R9, R9, 0x1, R4 ;  /* 0x0000000109097824 */ /* 0x000fe400078e0204 */
[----:B------:R-:W-:-:S04]  /*b3c0*/  IMAD R10, R7, R10, R6 ;  /* 0x0000000a070a7224 */ /* 0x000fc800078e0206 */
[----:B------:R-:W-:-:S04]  /*b3d0*/  IMAD.WIDE.U32 R8, R10, UR4, R8 ;  /* 0x000000040a087c25 */ /* 0x000fc8000f8e0008 */
[----:B------:R-:W-:Y:S01]  /*b3e0*/  IMAD R10, R10, UR5, R9 ;  /* 0x000000050a0a7c24 */ /* 0x000fe2000f8e0209 */
[----:B0-----:R-:W-:-:S04]  /*b3f0*/  LEA R4, P0, R8, UR8, 0x2 ;  /* 0x0000000808047c11 */ /* 0x001fc8000f8010ff */
[----:B------:R-:W-:-:S05]  /*b400*/  LEA.HI.X R5, R8, UR9, R10, 0x2, P0 ;  /* 0x0000000908057c11 */ /* 0x000fca00080f140a */
[----:B------:R2:W-:Y:S04]  /*b410*/  STG.E desc[UR6][R4.64], R209 ;  /* 0x000000d104007986 */ /* 0x0005e8000c101906 */
.L_x_105:
[----:B------:R-:W-:Y:S05]  /*b420*/  BSYNC.RECONVERGENT B0 ;  /* 0x0000000000007941 */ /* 0x000fea0003800200 */
.L_x_92:
[----:B------:R-:W3:Y:S01]  /*b430*/  S2UR UR4, SR_CgaCtaId ;  /* 0x00000000000479c3 */ /* 0x000ee20000008800 */
[C---:B------:R-:W-:Y:S01]  /*b440*/  ISETP.NE.AND P0, PT, R206.reuse, 0x2, PT ;  /* 0x00000002ce00780c */ /* 0x040fe20003f05270 */
[----:B------:R-:W-:Y:S01]  /*b450*/  BSSY B0, `(.L_x_106) ;  /* 0x0000012000007945 */ /* 0x000fe20003800000 */
[----:B-12---:R-:W-:Y:S02]  /*b460*/  MOV R4, 0x400 ;  /* 0x0000040000047802 */ /* 0x006fe40000000f00 */
[----:B------:R-:W-:Y:S02]  /*b470*/  SEL R6, RZ, 0x1, P0 ;  /* 0x00000001ff067807 */ /* 0x000fe40000000000 */
[----:B------:R-:W-:Y:S02]  /*b480*/  SEL R206, R206, RZ, P0 ;  /* 0x000000ffcece7207 */ /* 0x000fe40000000000 */
[----:B------:R-:W-:Y:S02]  /*b490*/  LOP3.LUT R199, R199, R6, RZ, 0x3c, !PT ;  /* 0x00000006c7c77212 */ /* 0x000fe400078e3cff */
[----:B------:R-:W-:-:S04]  /*b4a0*/  ISETP.NE.AND P0, PT, R208, 0x2, PT ;  /* 0x00000002d000780c */ /* 0x000fc80003f05270 */
[----:B------:R-:W-:Y:S02]  /*b4b0*/  SEL R7, RZ, 0x1, P0 ;  /* 0x00000001ff077807 */ /* 0x000fe40000000000 */
[----:B------:R-:W-:Y:S02]  /*b4c0*/  SEL R208, R208, RZ, P0 ;  /* 0x000000ffd0d07207 */ /* 0x000fe40000000000 */
[----:B------:R-:W-:Y:S01]  /*b4d0*/  LOP3.LUT R7, R198, R7, RZ, 0x3c, !PT ;  /* 0x00000007c6077212 */ /* 0x000fe200078e3cff */
[----:B0--3--:R-:W-:-:S04]  /*b4e0*/  IMAD.U32 R5, RZ, RZ, UR4 ;  /* 0x00000004ff057e24 */ /* 0x009fc8000f8e00ff */
[----:B------:R-:W-:Y:S01]  /*b4f0*/  IMAD.U32 R6, R7, -0x80000000, RZ ;  /* 0x8000000007067824 */ /* 0x000fe200078e00ff */
[----:B------:R0:W-:Y:S02]  /*b500*/  STL [R1+0x10], R5 ;  /* 0x0000100501007387 */ /* 0x0001e40000100800 */
[----:B0-----:R-:W-:Y:S01]  /*b510*/  LEA R5, R5, R4, 0x18 ;  /* 0x0000000405057211 */ /* 0x001fe200078ec0ff */
[----:B------:R-:W-:-:S04]  /*b520*/  IMAD.U32 R4, R199, -0x80000000, RZ ;  /* 0x80000000c7047824 */ /* 0x000fc800078e00ff */
[--C-:B------:R-:W-:Y:S02]  /*b530*/  IMAD R206, R206, 0x8, R5.reuse ;  /* 0x00000008cece7824 */ /* 0x100fe400078e0205 */
[----:B------:R-:W-:Y:S02]  /*b540*/  IMAD R208, R208, 0x8, R5 ;  /* 0x00000008d0d07824 */ /* 0x000fe400078e0205 */
[----:B------:R-:W0:Y:S02]  /*b550*/  SYNCS.PHASECHK.TRANS64.TRYWAIT P1, [R206+URZ+0x90], R4 ;  /* 0x00009004ce0075a7 */ /* 0x000e2400080211ff */
[----:B0-----:R-:W-:Y:S05]  /*b560*/  @!P1 BRA `(.L_x_107) ;  /* 0x0000003000d09947 */ /* 0x001fea0003800000 */
.L_x_207:
[----:B------:R-:W-:Y:S05]  /*b570*/  BSYNC B0 ;  /* 0x0000000000007941 */ /* 0x000fea0003800000 */
.L_x_106:
[----:B------:R-:W1:Y:S01]  /*b580*/  SYNCS.PHASECHK.TRANS64.TRYWAIT P0, [R208+URZ+0xb0], R6 ;  /* 0x0000b006d00075a7 */ /* 0x000e6200080011ff */
[----:B------:R-:W-:Y:S01]  /*b590*/  BSSY B0, `(.L_x_90) ;  /* 0x0000003000007945 */ /* 0x000fe20003800000 */
[----:B------:R-:W-:-:S03]  /*b5a0*/  PLOP3.LUT P4, PT, PT, PT, PT, 0x8, 0x80 ;  /* 0x000000000080781c */ /* 0x000fc60003f8e170 */
[----:B-1----:R-:W-:Y:S10]  /*b5b0*/  @!P0 BRA `(.L_x_108) ;  /* 0x0000003000d48947 */ /* 0x002ff40003800000 */
.L_x_209:
[----:B------:R-:W-:Y:S05]  /*b5c0*/  BSYNC B0 ;  /* 0x0000000000007941 */ /* 0x000fea0003800000 */
.L_x_90:
[----:B-1-34-:R-:W-:-:S04]  /*b5d0*/  LOP3.LUT R4, R3, 0xfffffffc, RZ, 0xc0, !PT ;  /* 0xfffffffc03047812 */ /* 0x01afc800078ec0ff */
[----:B------:R-:W-:-:S13]  /*b5e0*/  ISETP.NE.AND P0, PT, R4, 0x4, PT ;  /* 0x000000040400780c */ /* 0x000fda0003f05270 */
[----:B------:R-:W-:Y:S05]  /*b5f0*/  @P0 BRA `(.L_x_109) ;  /* 0x0000001c00f40947 */ /* 0x000fea0003800000 */
[----:B------:R-:W-:-:S08]  /*b600*/  NOP ;  /* 0x0000000000007918 */ /* 0x000fd00000000000 */
[----:B------:R-:W1:-:S00]  /*b610*/  USETMAXREG.DEALLOC.CTAPOOL 0xa0 ;  /* 0x000000a0000079c8 */ /* 0x000e4000080e0500 */
[----:B-1----:R-:W-:Y:S05]  /*b620*/  @!P4 BRA `(.L_x_109) ;  /* 0x0000001c00e8c947 */ /* 0x002fea0003800000 */
[----:B0-2---:R-:W0:Y:S01]  /*b630*/  LDC R5, c[0x0][0x5f4] ;  /* 0x00017d00ff057b82 */ /* 0x005e220000000800 */
[----:B------:R-:W-:Y:S01]  /*b640*/  MOV R68, 0x400 ;  /* 0x0000040000447802 */ /* 0x000fe20000000f00 */
[----:B------:R-:W1:Y:S01]  /*b650*/  S2R R76, SR_CTAID.Y ;  /* 0x00000000004c7919 */ /* 0x000e620000002600 */
[----:B------:R-:W-:Y:S01]  /*b660*/  IMAD.MOV.U32 R71, RZ, RZ, 0x1 ;  /* 0x00000001ff477424 */ /* 0x000fe200078e00ff */
[----:B------:R-:W2:Y:S04]  /*b670*/  S2R R70, SR_TID.X ;  /* 0x0000000000467919 */ /* 0x000ea80000002100 */
[----:B------:R-:W3:Y:S01]  /*b680*/  S2UR UR4, SR_CgaCtaId ;  /* 0x00000000000479c3 */ /* 0x000ee20000008800 */
[----:B------:R-:W4:Y:S07]  /*b690*/  S2R R72, SR_CTAID.X ;  /* 0x0000000000487919 */ /* 0x000f2e0000002500 */
[----:B------:R-:W5:Y:S01]  /*b6a0*/  LDC.64 R84, c[0x0][0x618] ;  /* 0x00018600ff547b82 */ /* 0x000f620000000a00 */
[----:B0-----:R-:W-:-:S04]  /*b6b0*/  IABS R4, R5 ;  /* 0x0000000500047213 */ /* 0x001fc80000000000 */
[----:B------:R-:W0:Y:S01]  /*b6c0*/  I2F.RP R7, R4 ;  /* 0x0000000400077306 */ /* 0x000e220000209400 */
[----:B---3--:R-:W-:Y:S02]  /*b6d0*/  IMAD.U32 R8, RZ, RZ, UR4 ;  /* 0x00000004ff087e24 */ /* 0x008fe4000f8e00ff */
[----:B------:R-:W5:Y:S01]  /*b6e0*/  S2UR UR4, SR_CTAID.Z ;  /* 0x00000000000479c3 */ /* 0x000f620000002700 */
[----:B-1----:R-:W-:Y:S02]  /*b6f0*/  IABS R9, R76 ;  /* 0x0000004c00097213 */ /* 0x002fe40000000000 */
[----:B------:R-:W-:Y:S01]  /*b700*/  LEA R68, R8, R68, 0x18 ;  /* 0x0000004408447211 */ /* 0x000fe200078ec0ff */
[----:B------:R1:W-:Y:S03]  /*b710*/  STL [R1+0x10], R8 ;  /* 0x0000100801007387 */ /* 0x0003e60000100800 */
[----:B------:R-:W3:Y:S01]  /*b720*/  SYNCS.PHASECHK.TRANS64.TRYWAIT P3, [R68+URZ+0xa0], RZ ;  /* 0x0000a0ff440075a7 */ /* 0x000ee200080611ff */
[----:B0-----:R0:W0:Y:S01]  /*b730*/  MUFU.RCP R6, R7 ;  /* 0x0000000700067308 */ /* 0x0010220000001000 */
[----:B-----5:R-:W-:Y:S01]  /*b740*/  IMAD.WIDE.U32 R86, R84, UR4, RZ ;  /* 0x0000000454567c25 */ /* 0x020fe2000f8e00ff */
[----:B0-----:R-:W0:Y:S03]  /*b750*/  LDC R7, c[0x0][0x500] ;  /* 0x00014000ff077b82 */ /* 0x001e260000000800 */
[----:B------:R-:W-:Y:S01]  /*b760*/  VIADD R10, R6, 0xffffffe ;  /* 0x0ffffffe060a7836 */ /* 0x000fe20000000000 */
[----:B-1----:R-:W-:Y:S01]  /*b770*/  LOP3.LUT R8, R76, R5, RZ, 0x3c, !PT ;  /* 0x000000054c087212 */ /* 0x002fe200078e3cff */
[----:B------:R-:W-:-:S02]  /*b780*/  IMAD R85, R85, UR4, R87 ;  /* 0x0000000455557c24 */ /* 0x000fc4000f8e0257 */
[----:B------:R-:W1:Y:S01]  /*b790*/  F2I.FTZ.U32.TRUNC.NTZ R11, R10 ;  /* 0x0000000a000b7305 */ /* 0x000e62000021f000 */
[----:B------:R-:W-:Y:S01]  /*b7a0*/  ISETP.GE.AND P1, PT, R8, RZ, PT ;  /* 0x000000ff0800720c */ /* 0x000fe20003f26270 */
[----:B-1----:R-:W-:Y:S02]  /*b7b0*/  IMAD.MOV R6, RZ, RZ, -R11 ;  /* 0x000000ffff067224 */ /* 0x002fe400078e0a0b */
[----:B------:R-:W-:Y:S02]  /*b7c0*/  IMAD.MOV.U32 R10, RZ, RZ, RZ ;  /* 0x000000ffff0a7224 */ /* 0x000fe400078e00ff */
[----:B------:R-:W-:Y:S01]  /*b7d0*/  IMAD R6, R6, R4, RZ ;  /* 0x0000000406067224 */ /* 0x000fe200078e02ff */
[----:B0-----:R-:W-:-:S03]  /*b7e0*/  ISETP.GT.AND P0, PT, R7, RZ, PT ;  /* 0x000000ff0700720c */ /* 0x001fc60003f04270 */
[----:B------:R-:W-:-:S06]  /*b7f0*/  IMAD.HI.U32 R6, R11, R6, R10 ;  /* 0x000000060b067227 */ /* 0x000fcc00078e000a */
[----:B------:R-:W-:-:S04]  /*b800*/  IMAD.HI.U32 R77, R6, R9, RZ ;  /* 0x00000009064d7227 */ /* 0x000fc800078e00ff */
[----:B------:R-:W-:-:S04]  /*b810*/  IMAD.MOV R6, RZ, RZ, -R77 ;  /* 0x000000ffff067224 */ /* 0x000fc800078e0a4d */
[----:B------:R-:W-:Y:S02]  /*b820*/  IMAD R9, R4, R6, R9 ;  /* 0x0000000604097224 */ /* 0x000fe400078e0209 */
[----:B------:R-:W-:-:S03]  /*b830*/  VIADD R6, R7, 0xffffffff ;  /* 0xffffffff07067836 */ /* 0x000fc60000000000 */
[----:B------:R-:W-:Y:S02]  /*b840*/  ISETP.GT.U32.AND P2, PT, R4, R9, PT ;  /* 0x000000090400720c */ /* 0x000fe40003f44070 */
[----:B------:R-:W-:-:S04]  /*b850*/  SHF.R.S32.HI R79, RZ, 0x1f, R6 ;  /* 0x0000001fff4f7819 */ /* 0x000fc80000011406 */
[----:B------:R-:W-:-:S07]  /*b860*/  LEA.HI R79, R79, R6, RZ, 0x7 ;  /* 0x000000064f4f7211 */ /* 0x000fce00078f38ff */
[-C--:B------:R-:W-:Y:S01]  /*b870*/  @!P2 IADD3 R9, PT, PT, R9, -R4.reuse, RZ ;  /* 0x800000040909a210 */ /* 0x080fe20007ffe0ff */
[----:B------:R-:W-:Y:S01]  /*b880*/  @!P2 VIADD R77, R77, 0x1 ;  /* 0x000000014d4da836 */ /* 0x000fe20000000000 */
[----:B------:R-:W-:Y:S02]  /*b890*/  ISETP.NE.AND P2, PT, R5, RZ, PT ;  /* 0x000000ff0500720c */ /* 0x000fe40003f45270 */
[----:B------:R-:W-:Y:S01]  /*b8a0*/  ISETP.GE.U32.AND P4, PT, R9, R4, PT ;  /* 0x000000040900720c */ /* 0x000fe20003f86070 */
[----:B------:R-:W-:-:S05]  /*b8b0*/  IMAD.MOV R4, RZ, RZ, -R7 ;  /* 0x000000ffff047224 */ /* 0x000fca00078e0a07 */
[----:B------:R-:W-:-:S04]  /*b8c0*/  SHF.R.S32.HI R4, RZ, 0x1f, R4 ;  /* 0x0000001fff047819 */ /* 0x000fc80000011404 */
[----:B------:R-:W-:-:S03]  /*b8d0*/  LEA.HI R4, R4, -R7, RZ, 0x7 ;  /* 0x8000000704047211 */ /* 0x000fc600078f38ff */
[----:B------:R-:W-:Y:S02]  /*b8e0*/  @P4 IADD3 R77, PT, PT, R77, 0x1, RZ ;  /* 0x000000014d4d4810 */ /* 0x000fe40007ffe0ff */
[----:B------:R-:W-:Y:S01]  /*b8f0*/  SHF.R.S32.HI R4, RZ, 0x7, R4 ;  /* 0x00000007ff047819 */ /* 0x000fe20000011404 */
[----:B--234-:R-:W-:Y:S06]  /*b900*/  @!P3 BRA `(.L_x_110) ;  /* 0x000000300018b947 */ /* 0x01cfec0003800000 */
.L_x_210:
[----:B------:R-:W-:Y:S01]  /*b910*/  IMAD.MOV R4, RZ, RZ, -R4 ;  /* 0x000000ffff047224 */ /* 0x000fe200078e0a04 */
[----:B------:R-:W-:Y:S01]  /*b920*/  LEA.HI.SX32 R79, R79, 0x1, 0x19 ;  /* 0x000000014f4f7811 */ /* 0x000fe200078fcaff */
[----:B------:R-:W-:Y:S01]  /*b930*/  @!P1 IMAD.MOV R77, RZ, RZ, -R77 ;  /* 0x000000ffff4d9224 */ /* 0x000fe200078e0a4d */
[----:B------:R-:W-:Y:S01]  /*b940*/  @!P2 LOP3.LUT R77, RZ, R5, RZ, 0x33, !PT ;  /* 0x00000005ff4da212 */ /* 0x000fe200078e33ff */
[----:B------:R-:W-:Y:S01]  /*b950*/  @!P0 IMAD.MOV.U32 R79, RZ, RZ, R4 ;  /* 0x000000ffff4f8224 */ /* 0x000fe200078e0004 */
[----:B------:R1:W-:Y:S01]  /*b960*/  SYNCS.ARRIVE.TRANS64.ART0 RZ, [R68+URZ+0xb0], R71 ;  /* 0x0000b04744ff79a7 */ /* 0x0003e200085000ff */
[----:B------:R-:W-:Y:S01]  /*b970*/  IMAD.U32 R69, R70, 0x10000, RZ ;  /* 0x0001000046457824 */ /* 0x000fe200078e00ff */
[----:B------:R-:W-:Y:S01]  /*b980*/  IADD3 R4, PT, PT, -R77, RZ, RZ ;  /* 0x000000ff4d047210 */ /* 0x000fe20007ffe1ff */
[----:B------:R-:W-:Y:S01]  /*b990*/  HFMA2 R81, -RZ, RZ, 0, 0 ;  /* 0x00000000ff517431 */ /* 0x000fe200000001ff */
[----:B------:R-:W-:Y:S02]  /*b9a0*/  ISETP.GE.AND P0, PT, R79, 0x2, PT ;  /* 0x000000024f00780c */ /* 0x000fe40003f06270 */
[----:B------:R-:W-:Y:S01]  /*b9b0*/  LOP3.LUT R69, R69, 0x600000, RZ, 0xc0, !PT ;  /* 0x0060000045457812 */ /* 0x000fe200078ec0ff */
[----:B------:R-:W-:Y:S01]  /*b9c0*/  IMAD R76, R5, R4, R76 ;  /* 0x00000004054c7224 */ /* 0x000fe200078e024c */
[----:B------:R-:W-:-:S09]  /*b9d0*/  SHF.R.S32.HI R75, RZ, 0x1f, R77 ;  /* 0x0000001fff4b7819 */ /* 0x000fd2000001144d */
[----:B------:R-:W-:Y:S05]  /*b9e0*/  @!P0 BRA `(.L_x_111) ;  /* 0x0000000c002c8947 */ /* 0x000fea0003800000 */
[----:B------:R-:W-:Y:S01]  /*b9f0*/  VIADD R5, R68, 0xd8 ;  /* 0x000000d844057836 */ /* 0x000fe20000000000 */
[----:B------:R-:W-:Y:S01]  /*ba00*/  BSSY B1, `(.L_x_111) ;  /* 0x00000c9000017945 */ /* 0x000fe20003800000 */
[----:B------:R-:W-:Y:S01]  /*ba10*/  IMAD.MOV R79, RZ, RZ, -R79 ;  /* 0x000000ffff4f7224 */ /* 0x000fe200078e0a4f */
[----:B------:R-:W-:Y:S01]  /*ba20*/  IADD3 R80, PT, PT, R69, 0x40, RZ ;  /* 0x0000004045507810 */ /* 0x000fe20007ffe0ff */
[----:B------:R-:W-:Y:S01]  /*ba30*/  IMAD.MOV.U32 R73, RZ, RZ, 0x1 ;  /* 0x00000001ff497424 */ /* 0x000fe200078e00ff */
[----:B------:R-:W-:Y:S02]  /*ba40*/  MOV R78, RZ ;  /* 0x000000ff004e7202 */ /* 0x000fe40000000f00 */
[----:B------:R-:W-:Y:S02]  /*ba50*/  MOV R81, RZ ;  /* 0x000000ff00517202 */ /* 0x000fe40000000f00 */
[----:B------:R-:W-:-:S07]  /*ba60*/  PRMT R74, R0, 0x654, R5 ;  /* 0x00000654004a7816 */ /* 0x000fce0000000005 */
.L_x_116:
[C---:B--2---:R-:W-:Y:S01]  /*ba70*/  LEA R6, R73.reuse, R68, 0x3 ;  /* 0x0000004449067211 */ /* 0x044fe200078e18ff */
[----:B------:R-:W-:Y:S01]  /*ba80*/  BSSY B0, `(.L_x_112) ;  /* 0x0000005000007945 */ /* 0x000fe20003800000 */
[----:B------:R-:W-:Y:S02]  /*ba90*/  SHF.L.U32 R5, R78, 0x1f, RZ ;  /* 0x0000001f4e057819 */ /* 0x000fe400000006ff */
[----:B------:R-:W-:Y:S02]  /*baa0*/  LEA R4, R73, R80, 0x7 ;  /* 0x0000005049047211 */ /* 0x000fe400078e38ff */
[----:B------:R-:W2:Y:S02]  /*bab0*/  SYNCS.PHASECHK.TRANS64.TRYWAIT P0, [R6+URZ+0xa0], R5 ;  /* 0x0000a005060075a7 */ /* 0x000ea400080011ff */
[----:B--2---:R-:W-:Y:S05]  /*bac0*/  @!P0 BRA `(.L_x_113) ;  /* 0x0000002c00bc8947 */ /* 0x004fea0003800000 */
.L_x_212:
[----:B------:R-:W-:Y:S05]  /*bad0*/  BSYNC B0 ;  /* 0x0000000000007941 */ /* 0x000fea0003800000 */
.L_x_112:
[----:B------:R-:W-:Y:S01]  /*bae0*/  R2UR UR4, R4 ;  /* 0x00000000040472ca */ /* 0x000fe200000e0000 */
[----:B------:R-:W-:Y:S01]  /*baf0*/  IMAD.U32 R7, R81, -0x80000000, RZ ;  /* 0x8000000051077824 */ /* 0x000fe200078e00ff */
[----:B------:R-:W-:Y:S01]  /*bb00*/  BSSY B0, `(.L_x_114) ;  /* 0x000000e000007945 */ /* 0x000fe20003800000 */
[----:B------:R-:W-:-:S05]  /*bb10*/  VIADD R73, R73, 0x1 ;  /* 0x0000000149497836 */ /* 0x000fca0000000000 */
[----:B------:R-:W-:-:S04]  /*bb20*/  ISETP.NE.AND P0, PT, R73, 0x2, PT ;  /* 0x000000024900780c */ /* 0x000fc80003f05270 */
[----:B------:R-:W-:Y:S01]  /*bb30*/  SEL R73, R73, RZ, P0 ;  /* 0x000000ff49497207 */ /* 0x000fe20000000000 */
[----:B------:R-:W3:Y:S01]  /*bb40*/  LDTM.x2 R4, tmem[UR4] ;  /* 0x00000004000479ee */ /* 0x000ee200080c0000 */
[----:B------:R4:W-:Y:S01]  /*bb50*/  SYNCS.ARRIVE.TRANS64.ART0 RZ, [R6+URZ+0xb0], R71 ;  /* 0x0000b04706ff79a7 */ /* 0x0009e200085000ff */
[----:B------:R-:W5:Y:S01]  /*bb60*/  LDCU UR4, c[0x0][0x658] ;  /* 0x0000cb00ff0477ac */ /* 0x000f620008000800 */
[----:B------:R-:W0:Y:S01]  /*bb70*/  SYNCS.PHASECHK.TRANS64.TRYWAIT P1, [R68+URZ+0xd0], R7 ;  /* 0x0000d007440075a7 */ /* 0x000e2200080211ff */
[----:B---3--:R-:W-:Y:S01]  /*bb80*/  FADD R4, R4, -R5 ;  /* 0x8000000504047221 */ /* 0x008fe20000000000 */
[----:B------:R-:W-:-:S03]  /*bb90*/  SEL R5, RZ, 0x1, P0 ;  /* 0x00000001ff057807 */ /* 0x000fc60000000000 */
[----:B-----5:R-:W-:Y:S01]  /*bba0*/  FMUL R82, R4, UR4 ;  /* 0x0000000404527c20 */ /* 0x020fe20008400000 */
[----:B------:R-:W-:-:S05]  /*bbb0*/  LOP3.LUT R78, R78, R5, RZ, 0x3c, !PT ;  /* 0x000000054e4e7212 */ /* 0x000fca00078e3cff */
[----:B------:R-:W3:Y:S02]  /*bbc0*/  MUFU.EX2 R82, R82 ;  /* 0x0000005200527308 */ /* 0x000ee40000000800 */
[----:B0--34-:R-:W-:Y:S05]  /*bbd0*/  @!P1 BRA `(.L_x_115) ;  /* 0x0000002c00949947 */ /* 0x019fea0003800000 */
.L_x_214:
[----:B------:R-:W-:Y:S05]  /*bbe0*/  BSYNC B0 ;  /* 0x0000000000007941 */ /* 0x000fea0003800000 */
.L_x_114:
[C---:B------:R-:W-:Y:S02]  /*bbf0*/  R2UR UR4, R69.reuse ;  /* 0x00000000450472ca */ /* 0x040fe400000e0000 */
[C---:B------:R-:W-:Y:S02]  /*bc00*/  R2UR UR5, R69.reuse ;  /* 0x00000000450572ca */ /* 0x040fe400000e0000 */
[C---:B------:R-:W-:Y:S02]  /*bc10*/  R2UR UR6, R69.reuse ;  /* 0x00000000450672ca */ /* 0x040fe400000e0000 */
[----:B------:R-:W-:Y:S02]  /*bc20*/  R2UR UR7, R69 ;  /* 0x00000000450772ca */ /* 0x000fe400000e0000 */
[----:B------:R-:W-:Y:S02]  /*bc30*/  IADD3 R79, PT, PT, R79, 0x1, RZ ;  /* 0x000000014f4f7810 */ /* 0x000fe40007ffe0ff */
[----:B------:R-:W-:-:S02]  /*bc40*/  LOP3.LUT R81, R81, 0x1, RZ, 0x3c, !PT ;  /* 0x0000000151517812 */ /* 0x000fc400078e3cff */
[----:B------:R-:W-:Y:S01]  /*bc50*/  ISETP.NE.AND P0, PT, R79, -0x1, PT ;  /* 0xffffffff4f00780c */ /* 0x000fe20003f05270 */
[----:B------:R-:W3:Y:S01]  /*bc60*/  LDTM.x16 R20, tmem[UR4+0x100] ;  /* 0x00010004001479ee */ /* 0x000ee20008240000 */
[----:B0-2---:R-:W0:Y:S01]  /*bc70*/  LDTM.x16 R4, tmem[UR4+0x110] ;  /* 0x00011004000479ee */ /* 0x005e220008240000 */
[-C--:B---3--:R-:W-:Y:S02]  /*bc80*/  FMUL2 R20, R20.F32x2.HI_LO, R82.reuse.F32 ;  /* 0x000000521414724a */ /* 0x088fe40001000000 */
[-C--:B------:R-:W-:Y:S02]  /*bc90*/  FMUL2 R22, R22.F32x2.HI_LO, R82.reuse.F32 ;  /* 0x000000521616724a */ /* 0x080fe40001000000 */
[-C--:B------:R-:W-:Y:S02]  /*bca0*/  FMUL2 R24, R24.F32x2.HI_LO, R82.reuse.F32 ;  /* 0x000000521818724a */ /* 0x080fe40001000000 */
[-C--:B------:R-:W-:Y:S02]  /*bcb0*/  FMUL2 R26, R26.F32x2.HI_LO, R82.reuse.F32 ;  /* 0x000000521a1a724a */ /* 0x080fe40001000000 */
[----:B------:R-:W-:-:S02]  /*bcc0*/  FMUL2 R28, R28.F32x2.HI_LO, R82.F32 ;  /* 0x000000521c1c724a */ /* 0x000fc40001000000 */
[-C--:B------:R-:W-:Y:S02]  /*bcd0*/  FMUL2 R30, R30.F32x2.HI_LO, R82.reuse.F32 ;  /* 0x000000521e1e724a */ /* 0x080fe40001000000 */
[-C--:B------:R-:W-:Y:S02]  /*bce0*/  FMUL2 R32, R32.F32x2.HI_LO, R82.reuse.F32 ;  /* 0x000000522020724a */ /* 0x080fe40001000000 */
[-C--:B------:R-:W-:Y:S02]  /*bcf0*/  FMUL2 R34, R34.F32x2.HI_LO, R82.reuse.F32 ;  /* 0x000000522222724a */ /* 0x080fe40001000000 */
[-C--:B0-----:R-:W-:Y:S02]  /*bd00*/  FMUL2 R4, R4.F32x2.HI_LO, R82.reuse.F32 ;  /* 0x000000520404724a */ /* 0x081fe40001000000 */
[-C--:B------:R-:W-:Y:S01]  /*bd10*/  FMUL2 R6, R6.F32x2.HI_LO, R82.reuse.F32 ;  /* 0x000000520606724a */ /* 0x080fe20001000000 */
[----:B------:R-:W-:Y:S01]  /*bd20*/  STTM.x16 tmem[UR5+0x100], R20 ;  /* 0x00010014000079ed */ /* 0x000fe20008240005 */
[-C--:B------:R-:W-:Y:S01]  /*bd30*/  FMUL2 R8, R8.F32x2.HI_LO, R82.reuse.F32 ;  /* 0x000000520808724a */ /* 0x080fe20001000000 */
[----:B------:R-:W0:Y:S01]  /*bd40*/  LDTM.x16 R36, tmem[UR4+0x120] ;  /* 0x00012004002479ee */ /* 0x000e220008240000 */
[----:B------:R-:W-:-:S02]  /*bd50*/  FMUL2 R10, R10.F32x2.HI_LO, R82.F32 ;  /* 0x000000520a0a724a */ /* 0x000fc40001000000 */
[-C--:B------:R-:W-:Y:S02]  /*bd60*/  FMUL2 R12, R12.F32x2.HI_LO, R82.reuse.F32 ;  /* 0x000000520c0c724a */ /* 0x080fe40001000000 */
[-C--:B------:R-:W-:Y:S02]  /*bd70*/  FMUL2 R14, R14.F32x2.HI_LO, R82.reuse.F32 ;  /* 0x000000520e0e724a */ /* 0x080fe40001000000 */
[-C--:B------:R-:W-:Y:S02]  /*bd80*/  FMUL2 R16, R16.F32x2.HI_LO, R82.reuse.F32 ;  /* 0x000000521010724a */ /* 0x080fe40001000000 */
[----:B------:R-:W-:-:S04]  /*bd90*/  FMUL2 R18, R18.F32x2.HI_LO, R82.F32 ;  /* 0x000000521212724a */ /* 0x000fc80001000000 */
[----:B------:R-:W-:Y:S01]  /*bda0*/  STTM.x16 tmem[UR6+0x110], R4 ;  /* 0x00011004000079ed */ /* 0x000fe20008240006 */
[----:B------:R-:W2:Y:S01]  /*bdb0*/  LDTM.x16 R20, tmem[UR4+0x130] ;  /* 0x00013004001479ee */ /* 0x000ea20008240000 */
[-C--:B0-----:R-:W-:Y:S02]  /*bdc0*/  FMUL2 R36, R36.F32x2.HI_LO, R82.reuse.F32 ;  /* 0x000000522424724a */ /* 0x081fe40001000000 */
[-C--:B------:R-:W-:Y:S02]  /*bdd0*/  FMUL2 R38, R38.F32x2.HI_LO, R82.reuse.F32 ;  /* 0x000000522626724a */ /* 0x080fe40001000000 */
[-C--:B------:R-:W-:Y:S02]  /*bde0*/  FMUL2 R40, R40.F32x2.HI_LO, R82.reuse.F32 ;  /* 0x000000522828724a */ /* 0x080fe40001000000 */
[-C--:B------:R-:W-:Y:S02]  /*bdf0*/  FMUL2 R42, R42.F32x2.HI_LO, R82.reuse.F32 ;  /* 0x000000522a2a724a */ /* 0x080fe40001000000 */
[----:B------:R-:W-:-:S02]  /*be00*/  FMUL2 R44, R44.F32x2.HI_LO, R82.F32 ;  /* 0x000000522c2c724a */ /* 0x000fc40001000000 */
[-C--:B------:R-:W-:Y:S02]  /*be10*/  FMUL2 R46, R46.F32x2.HI_LO, R82.reuse.F32 ;  /* 0x000000522e2e724a */ /* 0x080fe40001000000 */
[-C--:B------:R-:W-:Y:S02]  /*be20*/  FMUL2 R48, R48.F32x2.HI_LO, R82.reuse.F32 ;  /* 0x000000523030724a */ /* 0x080fe40001000000 */
[-C--:B------:R-:W-:Y:S02]  /*be30*/  FMUL2 R50, R50.F32x2.HI_LO, R82.reuse.F32 ;  /* 0x000000523232724a */ /* 0x080fe40001000000 */
[-C--:B--2---:R-:W-:Y:S02]  /*be40*/  FMUL2 R20, R20.F32x2.HI_LO, R82.reuse.F32 ;  /* 0x000000521414724a */ /* 0x084fe40001000000 */
        /* <DEDUP_REMOVED lines=42> */
[----:B------:R-:W-:-:S02]  /*c0f0*/  FMUL2 R8, R8.F32x2.HI_LO, R82.F32 ;  /* 0x000000520808724a */ /* 0x000fc40001000000 */
[-C--:B------:R-:W-:Y:S02]  /*c100*/  FMUL2 R10, R10.F32x2.HI_LO, R82.reuse.F32 ;  /* 0x000000520a0a724a */ /* 0x080fe40001000000 */
[-C--:B------:R-:W-:Y:S02]  /*c110*/  FMUL2 R12, R12.F32x2.HI_LO, R82.reuse.F32 ;  /* 0x000000520c0c724a */ /* 0x080fe40001000000 */
[-C--:B------:R-:W-:Y:S02]  /*c120*/  FMUL2 R14, R14.F32x2.HI_LO, R82.reuse.F32 ;  /* 0x000000520e0e724a */ /* 0x080fe40001000000 */
[-C--:B------:R-:W-:Y:S02]  /*c130*/  FMUL2 R16, R16.F32x2.HI_LO, R82.reuse.F32 ;  /* 0x000000521010724a */ /* 0x080fe40001000000 */
[----:B------:R-:W-:-:S04]  /*c140*/  FMUL2 R18, R18.F32x2.HI_LO, R82.F32 ;  /* 0x000000521212724a */ /* 0x000fc80001000000 */
[----:B------:R-:W-:Y:S01]  /*c150*/  STTM.x16 tmem[UR6+0x170], R4 ;  /* 0x00017004000079ed */ /* 0x000fe20008240006 */
[----:B------:R-:W0:Y:S01]  /*c160*/  LDTM.x16 R52, tmem[UR5+0x180] ;  /* 0x00018005003479ee */ /* 0x000e220008240000 */
        /* <DEDUP_REMOVED lines=71> */
[----:B------:R2:W-:Y:S01]  /*c5e0*/  STTM.x16 tmem[UR5+0x1e0], R20 ;  /* 0x0001e014000079ed */ /* 0x0005e20008240005 */
[----:B------:R-:W-:-:S02]  /*c5f0*/  FMUL2 R8, R8.F32x2.HI_LO, R82.F32 ;  /* 0x000000520808724a */ /* 0x000fc40001000000 */
[-C--:B------:R-:W-:Y:S02]  /*c600*/  FMUL2 R10, R10.F32x2.HI_LO, R82.reuse.F32 ;  /* 0x000000520a0a724a */ /* 0x080fe40001000000 */
[-C--:B------:R-:W-:Y:S02]  /*c610*/  FMUL2 R12, R12.F32x2.HI_LO, R82.reuse.F32 ;  /* 0x000000520c0c724a */ /* 0x080fe40001000000 */
[-C--:B------:R-:W-:Y:S02]  /*c620*/  FMUL2 R14, R14.F32x2.HI_LO, R82.reuse.F32 ;  /* 0x000000520e0e724a */ /* 0x080fe40001000000 */
[-C--:B------:R-:W-:Y:S02]  /*c630*/  FMUL2 R16, R16.F32x2.HI_LO, R82.reuse.F32 ;  /* 0x000000521010724a */ /* 0x080fe40001000000 */
[----:B------:R-:W-:-:S04]  /*c640*/  FMUL2 R18, R18.F32x2.HI_LO, R82.F32 ;  /* 0x000000521212724a */ /* 0x000fc80001000000 */
[----:B------:R2:W-:Y:S01]  /*c650*/  STTM.x16 tmem[UR4+0x1f0], R4 ;  /* 0x0001f004000079ed */ /* 0x0005e20008240004 */
[----:B------:R-:W0:Y:S02]  /*c660*/  FENCE.VIEW.ASYNC.T ;  /* 0x00000000000073c6 */ /* 0x000e240000000200 */
[----:B0-----:R2:W-:Y:S01]  /*c670*/  SYNCS.ARRIVE.TRANS64.RED.ART0 RZ, [R74+URZ], R71 ;  /* 0x000000474aff79a7 */ /* 0x0015e200085004ff */
[----:B------:R-:W-:Y:S05]  /*c680*/  @P0 BRA `(.L_x_116) ;  /* 0xfffffff000f80947 */ /* 0x000fea000383ffff */
[----:B------:R-:W-:Y:S05]  /*c690*/  BSYNC B1 ;  /* 0x0000000000017941 */ /* 0x000fea0003800000 */
.L_x_111:
[----:B------:R-:W3:Y:S01]  /*c6a0*/  SYNCS.PHASECHK.TRANS64.TRYWAIT P0, [R68+URZ+0xc0], RZ ;  /* 0x0000c0ff440075a7 */ /* 0x000ee200080011ff */
[----:B--2---:R-:W-:Y:S01]  /*c6b0*/  IMAD.SHL.U32 R4, R70, 0x4, RZ ;  /* 0x0000000446047824 */ /* 0x004fe200078e00ff */
[----:B------:R-:W-:-:S04]  /*c6c0*/  IADD3 R5, PT, PT, R68, 0x18f, RZ ;  /* 0x0000018f44057810 */ /* 0x000fc80007ffe0ff */
[----:B------:R-:W-:Y:S02]  /*c6d0*/  LOP3.LUT R4, R4, 0x1fc, RZ, 0xc0, !PT ;  /* 0x000001fc04047812 */ /* 0x000fe400078ec0ff */
[----:B------:R-:W-:-:S05]  /*c6e0*/  LOP3.LUT R5, R5, 0xfffffd80, RZ, 0xc0, !PT ;  /* 0xfffffd8005057812 */ /* 0x000fca00078ec0ff */
[----:B------:R-:W-:Y:S01]  /*c6f0*/  IMAD.IADD R4, R5, 0x1, R4 ;  /* 0x0000000105047824 */ /* 0x000fe200078e0204 */
[----:B---3--:R-:W-:Y:S06]  /*c700*/  @!P0 BRA `(.L_x_117) ;  /* 0x0000002000e08947 */ /* 0x008fec0003800000 */
.L_x_215:
[----:B------:R-:W3:Y:S01]  /*c710*/  LDS R4, [R4+0x30000] ;  /* 0x0300000004047984 */ /* 0x000ee20000000800 */
[----:B------:R-:W4:Y:S01]  /*c720*/  LDCU UR4, c[0x0][0x660] ;  /* 0x0000cc00ff0477ac */ /* 0x000f220008000800 */
[----:B------:R-:W-:Y:S01]  /*c730*/  BSSY.RECONVERGENT B2, `(.L_x_118) ;  /* 0x0000011000027945 */ /* 0x000fe20003800200 */
[----:B------:R-:W-:Y:S01]  /*c740*/  LOP3.LUT R70, R70, 0x7f, RZ, 0xc0, !PT ;  /* 0x0000007f46467812 */ /* 0x000fe200078ec0ff */
[----:B------:R5:W-:Y:S06]  /*c750*/  MEMBAR.ALL.CTA ;  /* 0x0000000000007992 */ /* 0x000bec0000008000 */
[----:B-----5:R-:W5:Y:S01]  /*c760*/  FENCE.VIEW.ASYNC.S ;  /* 0x00000000000073c6 */ /* 0x020f620000000000 */
[----:B------:R-:W-:Y:S01]  /*c770*/  MOV R50, RZ ;  /* 0x000000ff00327202 */ /* 0x000fe20000000f00 */
[----:B-----5:R0:W-:Y:S01]  /*c780*/  SYNCS.ARRIVE.TRANS64.ART0 RZ, [R68+URZ+0xc8], R71 ;  /* 0x0000c84744ff79a7 */ /* 0x0201e200085000ff */
[----:B---3--:R-:W3:Y:S02]  /*c790*/  MUFU.RCP R5, R4 ;  /* 0x0000000400057308 */ /* 0x008ee40000001000 */
[----:B---3--:R-:W-:-:S04]  /*c7a0*/  FFMA R36, -R4, R5, 1 ;  /* 0x3f80000004247423 */ /* 0x008fc80000000105 */
[----:B------:R-:W-:Y:S01]  /*c7b0*/  FFMA R36, R5, R36, R5 ;  /* 0x0000002405247223 */ /* 0x000fe20000000005 */
[----:B----4-:R-:W-:-:S03]  /*c7c0*/  MOV R5, UR4 ;  /* 0x0000000400057c02 */ /* 0x010fc60008000f00 */
[----:B------:R-:W-:Y:S01]  /*c7d0*/  FFMA R7, R36, UR4, RZ ;  /* 0x0000000424077c23 */ /* 0x000fe200080000ff */
[----:B------:R-:W3:Y:S03]  /*c7e0*/  FCHK P0, R5, R4 ;  /* 0x0000000405007302 */ /* 0x000ee60000000000 */
[----:B------:R-:W-:-:S04]  /*c7f0*/  FFMA R6, -R4, R7, UR4 ;  /* 0x0000000404067e23 */ /* 0x000fc80008000107 */
[----:B------:R-:W-:Y:S01]  /*c800*/  FFMA R36, R36, R6, R7 ;  /* 0x0000000624247223 */ /* 0x000fe20000000007 */
[----:B0--3--:R-:W-:Y:S06]  /*c810*/  @!P0 BRA `(.L_x_119) ;  /* 0x0000000000088947 */ /* 0x009fec0003800000 */
[----:B------:R-:W-:Y:S02]  /*c820*/  MOV R6, 0xc840 ;  /* 0x0000c84000067802 */ /* 0x000fe40000000f00 */
[----:B-12---:R-:W-:Y:S05]  /*c830*/  CALL.REL.NOINC `($__internal_3_$__cuda_sm3x_div_rn_noftz_f32_slowpath) ;  /* 0x0000002000f87944 */ /* 0x006fea0003c00000 */
.L_x_119:
[----:B------:R-:W-:Y:S05]  /*c840*/  BSYNC.RECONVERGENT B2 ;  /* 0x0000000000027941 */ /* 0x000fea0003800200 */
.L_x_118:
[----:B------:R-:W-:Y:S01]  /*c850*/  SHF.L.U32 R4, R81, 0x1f, RZ ;  /* 0x0000001f51047819 */ /* 0x000fe200000006ff */
[----:B------:R-:W-:Y:S03]  /*c860*/  BSSY B0, `(.L_x_120) ;  /* 0x0000003000007945 */ /* 0x000fe60003800000 */
[----:B------:R-:W0:Y:S02]  /*c870*/  SYNCS.PHASECHK.TRANS64.TRYWAIT P0, [R68+URZ+0xd0], R4 ;  /* 0x0000d004440075a7 */ /* 0x000e2400080011ff */
[----:B0-----:R-:W-:Y:S05]  /*c880*/  @!P0 BRA `(.L_x_121) ;  /* 0x0000002000948947 */ /* 0x001fea0003800000 */
.L_x_217:
[----:B------:R-:W-:Y:S05]  /*c890*/  BSYNC B0 ;  /* 0x0000000000007941 */ /* 0x000fea0003800000 */
.L_x_120:
[----:B------:R-:W3:Y:S01]  /*c8a0*/  LDCU.64 UR4, c[0x0][0x610] ;  /* 0x0000c200ff0477ac */ /* 0x000ee20008000a00 */
[----:B------:R-:W-:Y:S01]  /*c8b0*/  MOV R84, R86 ;  /* 0x0000005600547202 */ /* 0x000fe20000000f00 */
[----:B-1----:R-:W-:Y:S01]  /*c8c0*/  HFMA2 R71, -RZ, RZ, 0, 0 ;  /* 0x00000000ff477431 */ /* 0x002fe200000001ff */
[C---:B------:R-:W-:Y:S01]  /*c8d0*/  LEA R37, R72.reuse, R70, 0x7 ;  /* 0x0000004648257211 */ /* 0x040fe200078e38ff */
[----:B------:R-:W1:Y:S01]  /*c8e0*/  LDCU.64 UR6, c[0x0][0x608] ;  /* 0x0000c100ff0677ac */ /* 0x000e620008000a00 */
[----:B------:R-:W-:Y:S01]  /*c8f0*/  BSSY.RECONVERGENT B1, `(.L_x_122) ;  /* 0x00000c9000017945 */ /* 0x000fe20003800200 */
[----:B------:R-:W-:Y:S01]  /*c900*/  PLOP3.LUT P3, PT, PT, PT, PT, 0x80, 0x8 ;  /* 0x000000000008781c */ /* 0x000fe20003f6f070 */
[----:B------:R-:W4:Y:S01]  /*c910*/  LDCU UR8, c[0x0][0x440] ;  /* 0x00008800ff0877ac */ /* 0x000f220008000800 */
[----:B------:R-:W-:-:S04]  /*c920*/  IMAD.WIDE.U32 R72, R72, 0x80, R70 ;  /* 0x0000008048487825 */ /* 0x000fc800078e0046 */
[----:B---3--:R-:W-:Y:S02]  /*c930*/  IMAD R4, R75, UR4, RZ ;  /* 0x000000044b047c24 */ /* 0x008fe4000f8e02ff */
[----:B------:R-:W-:-:S04]  /*c940*/  IMAD.WIDE.U32 R84, R77, UR4, R84 ;  /* 0x000000044d547c25 */ /* 0x000fc8000f8e0054 */
[----:B------:R-:W-:Y:S01]  /*c950*/  IMAD R4, R77, UR5, R4 ;  /* 0x000000054d047c24 */ /* 0x000fe2000f8e0204 */
[----:B----4-:R-:W-:-:S04]  /*c960*/  ISETP.GE.AND P0, PT, R37, UR8, PT ;  /* 0x0000000825007c0c */ /* 0x010fc8000bf06270 */
[----:B------:R-:W-:-:S03]  /*c970*/  IADD3 R85, PT, PT, R85, R4, RZ ;  /* 0x0000000455557210 */ /* 0x000fc60007ffe0ff */
[----:B-1----:R-:W-:-:S04]  /*c980*/  IMAD.WIDE.U32 R40, R76, UR6, R84 ;  /* 0x000000064c287c25 */ /* 0x002fc8000f8e0054 */
[----:B------:R-:W-:-:S07]  /*c990*/  IMAD R76, R76, UR7, R41 ;  /* 0x000000074c4c7c24 */ /* 0x000fce000f8e0229 */
.L_x_131:
[----:B-1----:R-:W1:Y:S01]  /*c9a0*/  LDCU.64 UR4, c[0x0][0x600] ;  /* 0x0000c000ff0477ac */ /* 0x002e620008000a00 */
[----:B0-----:R-:W-:Y:S01]  /*c9b0*/  IADD3 R6, P1, PT, R50, R40, RZ ;  /* 0x0000002832067210 */ /* 0x001fe20007f3e0ff */
[----:B---3--:R-:W3:Y:S01]  /*c9c0*/  LDC.64 R52, c[0x0][0x358] ;  /* 0x0000d600ff347b82 */ /* 0x008ee20000000a00 */
[----:B------:R-:W-:Y:S01]  /*c9d0*/  IADD3 R50, PT, PT, R69, R50, RZ ;  /* 0x0000003245327210 */ /* 0x000fe20007ffe0ff */
[----:B------:R-:W4:Y:S01]  /*c9e0*/  LDCU.64 UR6, c[0x0][0x5e0] ;  /* 0x0000bc00ff0677ac */ /* 0x000f220008000a00 */
[----:B------:R-:W-:Y:S01]  /*c9f0*/  BSSY.RECONVERGENT B0, `(.L_x_123) ;  /* 0x0000031000007945 */ /* 0x000fe20003800200 */
[----:B------:R-:W-:Y:S02]  /*ca00*/  IMAD.X R7, RZ, RZ, R76, P1 ;  /* 0x000000ffff077224 */ /* 0x000fe400008e064c */
[----:B01----:R-:W-:Y:S02]  /*ca10*/  IMAD R5, R73, UR4, RZ ;  /* 0x0000000449057c24 */ /* 0x003fe4000f8e02ff */
[----:B------:R-:W-:Y:S01]  /*ca20*/  IMAD.WIDE.U32 R6, R72, UR4, R6 ;  /* 0x0000000448067c25 */ /* 0x000fe2000f8e0006 */
[----:B------:R-:W-:-:S03]  /*ca30*/  R2UR UR4, R50 ;  /* 0x00000000320472ca */ /* 0x000fc600000e0000 */
[----:B------:R-:W-:Y:S01]  /*ca40*/  IMAD R4, R72, UR5, R5 ;  /* 0x0000000548047c24 */ /* 0x000fe2000f8e0205 */
[----:B----4-:R-:W-:-:S03]  /*ca50*/  IADD3 R44, P2, P1, R6, UR6, R6 ;  /* 0x00000006062c7c10 */ /* 0x010fc6000f95e006 */
[----:B------:R-:W-:-:S05]  /*ca60*/  IMAD.IADD R4, R7, 0x1, R4 ;  /* 0x0000000107047824 */ /* 0x000fca00078e0204 */
[----:B------:R-:W-:Y:S02]  /*ca70*/  IADD3.X R45, PT, PT, R4, UR7, R4, P2, P1 ;  /* 0x00000007042d7c10 */ /* 0x000fe400097e2404 */
[----:B------:R-:W0:Y:S01]  /*ca80*/  LDTM.x32 R4, tmem[UR4+0x100] ;  /* 0x00010004000479ee */ /* 0x000e2200082c0000 */
[----:B------:R-:W-:Y:S05]  /*ca90*/  @P0 BRA `(.L_x_124) ;  /* 0x0000000000980947 */ /* 0x000fea0003800000 */
[-C--:B0-----:R-:W-:Y:S01]  /*caa0*/  FMUL2 R38, R6.F32x2.HI_LO, R36.reuse.F32 ;  /* 0x000000240626724a */ /* 0x081fe20001000000 */
[----:B---3--:R-:W-:Y:S01]  /*cab0*/  R2UR UR6, R52 ;  /* 0x00000000340672ca */ /* 0x008fe200000e0000 */
[-C--:B------:R-:W-:Y:S01]  /*cac0*/  FMUL2 R42, R8.F32x2.HI_LO, R36.reuse.F32 ;  /* 0x00000024082a724a */ /* 0x080fe20001000000 */
[----:B------:R-:W-:Y:S01]  /*cad0*/  R2UR UR7, R53 ;  /* 0x00000000350772ca */ /* 0x000fe200000e0000 */
[-C--:B------:R-:W-:Y:S01]  /*cae0*/  FMUL2 R6, R10.F32x2.HI_LO, R36.reuse.F32 ;  /* 0x000000240a06724a */ /* 0x080fe20001000000 */
[----:B------:R-:W-:Y:S01]  /*caf0*/  R2UR UR4, R52 ;  /* 0x00000000340472ca */ /* 0x000fe200000e0000 */
[-C--:B------:R-:W-:Y:S01]  /*cb00*/  FMUL2 R8, R14.F32x2.HI_LO, R36.reuse.F32 ;  /* 0x000000240e08724a */ /* 0x080fe20001000000 */
[----:B------:R-:W-:Y:S01]  /*cb10*/  R2UR UR5, R53 ;  /* 0x00000000350572ca */ /* 0x000fe200000e0000 */
[----:B------:R-:W-:Y:S01]  /*cb20*/  FMUL2 R10, R18.F32x2.HI_LO, R36.F32 ;  /* 0x00000024120a724a */ /* 0x000fe20001000000 */
[----:B------:R-:W-:Y:S01]  /*cb30*/  F2FP.BF16.F32.PACK_AB R7, R7, R6 ;  /* 0x000000060707723e */ /* 0x000fe200000010ff */
        /* <DEDUP_REMOVED lines=21> */
[----:B------:R-:W-:-:S02]  /*cc90*/  F2FP.BF16.F32.PACK_AB R19, R35, R34 ;  /* 0x000000222313723e */ /* 0x000fc400000010ff */
[----:B------:R-:W-:Y:S02]  /*cca0*/  F2FP.BF16.F32.PACK_AB R17, R31, R30 ;  /* 0x0000001e1f11723e */ /* 0x000fe400000010ff */
[----:B------:R-:W-:Y:S02]  /*ccb0*/  F2FP.BF16.F32.PACK_AB R5, R39, R38 ;  /* 0x000000262705723e */ /* 0x000fe400000010ff */
[----:B------:R-:W-:Y:S02]  /*ccc0*/  F2FP.BF16.F32.PACK_AB R4, R27, R26 ;  /* 0x0000001a1b04723e */ /* 0x000fe400000010ff */
[----:B------:R-:W-:-:S03]  /*ccd0*/  F2FP.BF16.F32.PACK_AB R12, R21, R20 ;  /* 0x00000014150c723e */ /* 0x000fc600000010ff */
[----:B------:R1:W-:Y:S04]  /*cce0*/  STG.E.ENL2.256 desc[UR6][R44.64], R4, R8 ;  /* 0xf80000042c08797f */ /* 0x0003e8000f121806 */
[----:B------:R1:W-:Y:S02]  /*ccf0*/  STG.E.ENL2.256 desc[UR4][R44.64+0x20], R12, R16 ;  /* 0xf800010c2c10797f */ /* 0x0003e4000f121804 */
.L_x_124:
[----:B------:R-:W-:Y:S05]  /*cd00*/  BSYNC.RECONVERGENT B0 ;  /* 0x0000000000007941 */ /* 0x000fea0003800200 */
.L_x_123:
[----:B------:R-:W4:Y:S01]  /*cd10*/  LDCU UR5, c[0x0][0x440] ;  /* 0x00008800ff0577ac */ /* 0x000f220008000800 */
[----:B------:R-:W-:Y:S01]  /*cd20*/  R2UR UR4, R50 ;  /* 0x00000000320472ca */ /* 0x000fe200000e0000 */
[----:B------:R-:W-:-:S12]  /*cd30*/  BSSY.RECONVERGENT B0, `(.L_x_125) ;  /* 0x000002a000007945 */ /* 0x000fd80003800200 */
[----:B01----:R-:W0:Y:S01]  /*cd40*/  LDTM.x32 R4, tmem[UR4+0x120] ;  /* 0x00012004000479ee */ /* 0x003e2200082c0000 */
[----:B----4-:R-:W-:-:S13]  /*cd50*/  ISETP.GE.AND P0, PT, R37, UR5, PT ;  /* 0x0000000525007c0c */ /* 0x010fda000bf06270 */
        /* <DEDUP_REMOVED lines=39> */
.L_x_126:
[----:B------:R-:W-:Y:S05]  /*cfd0*/  BSYNC.RECONVERGENT B0 ;  /* 0x0000000000007941 */ /* 0x000fea0003800200 */
.L_x_125:
[----:B------:R-:W-:Y:S01]  /*cfe0*/  R2UR UR4, R50 ;  /* 0x00000000320472ca */ /* 0x000fe200000e0000 */
[----:B------:R-:W-:-:S12]  /*cff0*/  BSSY.RECONVERGENT B0, `(.L_x_127) ;  /* 0x0000029000007945 */ /* 0x000fd80003800200 */
[----:B01----:R-:W0:Y:S01]  /*d000*/  LDTM.x32 R4, tmem[UR4+0x140] ;  /* 0x00014004000479ee */ /* 0x003e2200082c0000 */
        /* <DEDUP_REMOVED lines=39> */
.L_x_128:
[----:B------:R-:W-:Y:S05]  /*d280*/  BSYNC.RECONVERGENT B0 ;  /* 0x0000000000007941 */ /* 0x000fea0003800200 */
.L_x_127:
[----:B------:R-:W-:Y:S01]  /*d290*/  R2UR UR4, R50 ;  /* 0x00000000320472ca */ /* 0x000fe200000e0000 */
[----:B------:R-:W-:Y:S01]  /*d2a0*/  BSSY.RECONVERGENT B0, `(.L_x_129) ;  /* 0x000002a000007945 */ /* 0x000fe20003800200 */
[----:B------:R-:W-:-:S11]  /*d2b0*/  PLOP3.LUT P1, PT, P3, PT, PT, 0x80, 0x8 ;  /* 0x000000000008781c */ /* 0x000fd60001f2f070 */
        /* <DEDUP_REMOVED lines=40> */
.L_x_130:
[----:B------:R-:W-:Y:S05]  /*d540*/  BSYNC.RECONVERGENT B0 ;  /* 0x0000000000007941 */ /* 0x000fea0003800200 */
.L_x_129:
[----:B------:R-:W-:Y:S01]  /*d550*/  HFMA2 R50, -RZ, RZ, 0, 7.62939453125e-06 ;  /* 0x00000080ff327431 */ /* 0x000fe200000001ff */
[----:B------:R-:W-:Y:S01]  /*d560*/  PLOP3.LUT P3, PT, PT, PT, PT, 0x8, 0x80 ;  /* 0x000000000080781c */ /* 0x000fe20003f6e170 */
[----:B------:R-:W-:-:S12]  /*d570*/  @P1 BRA `(.L_x_131) ;  /* 0xfffffff400081947 */ /* 0x000fd8000383ffff */
[----:B------:R-:W-:Y:S05]  /*d580*/  BSYNC.RECONVERGENT B1 ;  /* 0x0000000000017941 */ /* 0x000fea0003800200 */
.L_x_122:
[----:B01----:R-:W-:Y:S01]  /*d590*/  VIADD R5, R68, 0xd8 ;  /* 0x000000d844057836 */ /* 0x003fe20000000000 */
[----:B------:R-:W-:-:S04]  /*d5a0*/  MOV R4, 0x1 ;  /* 0x0000000100047802 */ /* 0x000fc80000000f00 */
[----:B------:R-:W-:-:S04]  /*d5b0*/  PRMT R5, R0, 0x654, R5 ;  /* 0x0000065400057816 */ /* 0x000fc80000000005 */
[----:B------:R1:W-:Y:S03]  /*d5c0*/  SYNCS.ARRIVE.TRANS64.RED.ART0 RZ, [R5+URZ], R4 ;  /* 0x0000000405ff79a7 */ /* 0x0003e600085004ff */
.L_x_109:
[----:B------:R-:W-:-:S13]  /*d5d0*/  ISETP.GE.AND P0, PT, R3, 0xa, PT ;  /* 0x0000000a0300780c */ /* 0x000fda0003f06270 */
[----:B------:R-:W-:Y:S05]  /*d5e0*/  @!P0 BRA `(.L_x_132) ;  /* 0x0000000000088947 */ /* 0x000fea0003800000 */
[----:B------:R-:W-:-:S08]  /*d5f0*/  NOP ;  /* 0x0000000000007918 */ /* 0x000fd00000000000 */
[----:B------:R-:W4:-:S00]  /*d600*/  USETMAXREG.DEALLOC.CTAPOOL 0x20 ;  /* 0x00000020000079c8 */ /* 0x000f0000080e0500 */
.L_x_132:
[----:B------:R-:W5:Y:S02]  /*d610*/  LDCU UR4, c[0x0][0x36c] ;  /* 0x00006d80ff0477ac */ /* 0x000f640008000800 */
[----:B-----5:R-:W-:-:S09]  /*d620*/  UISETP.EQ.U32.AND UP0, UPT, UR4, 0x1, UPT ;  /* 0x000000010400788c */ /* 0x020fd2000bf02070 */
[----:B----4-:R-:W-:Y:S05]  /*d630*/  BRA.U !UP0, `(.L_x_133) ;  /* 0x0000000108187547 */ /* 0x010fea000b800000 */
[----:B------:R-:W-:-:S00]  /*d640*/  MEMBAR.ALL.CTA ;  /* 0x0000000000007992 */ /* 0x000fc00000008000 */
[----:B------:R-:W-:Y:S06]  /*d650*/  MEMBAR.ALL.GPU ;  /* 0x0000000000007992 */ /* 0x000fec000000a000 */
[----:B------:R-:W-:-:S00]  /*d660*/  ERRBAR ;  /* 0x00000000000079ab */ /* 0x000fc00000000000 */
[----:B------:R-:W-:Y:S08]  /*d670*/  CGAERRBAR ;  /* 0x00000000000075ab */ /* 0x000ff00000000000 */
[----:B------:R-:W-:Y:S01]  /*d680*/  UCGABAR_ARV ;  /* 0x00000000000079c7 */ /* 0x000fe20008000000 */
[----:B------:R-:W-:Y:S05]  /*d690*/  BRA `(.L_x_134) ;  /* 0x0000000000047947 */ /* 0x000fea0003800000 */
.L_x_133:
[----:B------:R-:W-:Y:S01]  /*d6a0*/  NOP ;  /* 0x0000000000007918 */ /* 0x000fe20000000000 */
.L_x_134:
[----:B------:R-:W-:Y:S05]  /*d6b0*/  BRA.U !UP0, `(.L_x_135) ;  /* 0x00000001080c7547 */ /* 0x000fea000b800000 */
[----:B------:R-:W-:Y:S01]  /*d6c0*/  UCGABAR_WAIT ;  /* 0x0000000000007dc7 */ /* 0x000fe20008000000 */
[----:B------:R-:W-:Y:S01]  /*d6d0*/  CCTL.IVALL ;  /* 0x00000000ff00798f */ /* 0x000fe20002000000 */
[----:B------:R-:W-:Y:S05]  /*d6e0*/  BRA `(.L_x_136) ;  /* 0x0000000000047947 */ /* 0x000fea0003800000 */
.L_x_135:
[----:B------:R-:W-:Y:S06]  /*d6f0*/  BAR.SYNC.DEFER_BLOCKING 0x0 ;  /* 0x0000000000007b1d */ /* 0x000fec0000010000 */
.L_x_136:
[----:B--2---:R-:W-:Y:S05]  /*d700*/  @!P6 EXIT ;  /* 0x000000000000e94d */ /* 0x004fea0003800000 */
[----:B------:R2:W4:Y:S01]  /*d710*/  LDL.LU R7, [R1+0x10] ;  /* 0x0000100001077983 */ /* 0x0005220000300800 */
[----:B------:R-:W-:Y:S02]  /*d720*/  ELECT P0, URZ, PT ;  /* 0x0000000000ff782f */ /* 0x000fe40003800000 */
[----:B-1----:R-:W-:Y:S01]  /*d730*/  MOV R4, 0x400 ;  /* 0x0000040000047802 */ /* 0x002fe20000000f00 */
[----:B------:R-:W-:Y:S01]  /*d740*/  IMAD.MOV.U32 R0, RZ, RZ, 0x1 ;  /* 0x00000001ff007424 */ /* 0x000fe200078e00ff */
[----:B------:R-:W1:Y:S01]  /*d750*/  S2R R3, SR_CgaCtaId ;  /* 0x0000000000037919 */ /* 0x000e620000008800 */
[----:B------:R-:W-:Y:S08]  /*d760*/  UVIRTCOUNT.DEALLOC.SMPOOL 0x80 ;  /* 0x000000800000784c */ /* 0x000ff00000000000 */
[----:B0-----:R-:W-:-:S02]  /*d770*/  @P0 MOV R6, 0x40 ;  /* 0x0000004000060802 */ /* 0x001fc40000000f00 */
[----:B-1----:R-:W-:-:S05]  /*d780*/  LEA R4, R3, R4, 0x18 ;  /* 0x0000000403047211 */ /* 0x002fca00078ec0ff */
[----:B------:R-:W-:Y:S02]  /*d790*/  VIADD R8, R4, 0xe0 ;  /* 0x000000e004087836 */ /* 0x000fe40000000000 */
[----:B----4-:R-:W-:-:S05]  /*d7a0*/  @P0 IMAD.MOV.U32 R7, RZ, RZ, R3 ;  /* 0x000000ffff070224 */ /* 0x010fca00078e0003 */
[C---:B------:R-:W-:Y:S01]  /*d7b0*/  LOP3.LUT R5, R7.reuse, 0x1, RZ, 0x3c, !PT ;  /* 0x0000000107057812 */ /* 0x040fe200078e3cff */
[----:B------:R2:W-:Y:S01]  /*d7c0*/  @P0 STL [R1+0x10], R7 ;  /* 0x0000100701000387 */ /* 0x0005e20000100800 */
[----:B------:R-:W-:Y:S02]  /*d7d0*/  @P0 LEA R6, R7, R6, 0x18 ;  /* 0x0000000607060211 */ /* 0x000fe400078ec0ff */
[----:B------:R-:W-:Y:S01]  /*d7e0*/  PRMT R8, R5, 0x654, R8 ;  /* 0x0000065405087816 */ /* 0x000fe20000000008 */
[----:B------:R-:W-:Y:S02]  /*d7f0*/  IMAD.MOV.U32 R5, RZ, RZ, 0x1 ;  /* 0x00000001ff057424 */ /* 0x000fe400078e00ff */
[----:B------:R2:W-:Y:S02]  /*d800*/  @P0 STS.U8 [R6], R0 ;  /* 0x0000000006000388 */ /* 0x0005e40000000000 */
[----:B------:R2:W-:Y:S01]  /*d810*/  SYNCS.ARRIVE.TRANS64.RED.ART0 RZ, [R8+URZ], R5 ;  /* 0x0000000508ff79a7 */ /* 0x0005e200085004ff */
[----:B------:R-:W0:Y:S02]  /*d820*/  SYNCS.PHASECHK.TRANS64.TRYWAIT P0, [R4+URZ+0xe0], RZ ;  /* 0x0000e0ff040075a7 */ /* 0x000e2400080011ff */
[----:B0-2---:R-:W-:Y:S05]  /*d830*/  @!P0 BRA `(.L_x_137) ;  /* 0x0000001000c08947 */ /* 0x005fea0003800000 */
.L_x_218:
[----:B------:R-:W-:Y:S01]  /*d840*/  NOP ;  /* 0x0000000000007918 */ /* 0x000fe20000000000 */
[----:B------:R-:W-:Y:S02]  /*d850*/  MOV R0, 0x50 ;  /* 0x0000005000007802 */ /* 0x000fe40000000f00 */
[----:B------:R-:W-:Y:S02]  /*d860*/  LOP3.LUT R2, R2, 0xffff, RZ, 0xc0, !PT ;  /* 0x0000ffff02027812 */ /* 0x000fe400078ec0ff */
[----:B------:R-:W-:Y:S02]  /*d870*/  LEA R3, R3, R0, 0x18 ;  /* 0x0000000003037211 */ /* 0x000fe400078ec0ff */
[----:B------:R-:W-:Y:S01]  /*d880*/  SHF.R.U32.HI R7, RZ, 0x5, R2 ;  /* 0x00000005ff077819 */ /* 0x000fe20000011602 */
[----:B------:R-:W-:Y:S02]  /*d890*/  IMAD.MOV.U32 R2, RZ, RZ, 0xffff ;  /* 0x0000ffffff027424 */ /* 0x000fe400078e00ff */
[----:B------:R-:W1:Y:S02]  /*d8a0*/  LDS R0, [R3] ;  /* 0x0000000003007984 */ /* 0x000e640000000800 */
[----:B0-----:R-:W-:Y:S01]  /*d8b0*/  VIADD R4, R7, 0x10 ;  /* 0x0000001007047836 */ /* 0x001fe20000000000 */
[----:B------:R-:W-:-:S04]  /*d8c0*/  SHF.L.U32 R7, R2, R7, RZ ;  /* 0x0000000702077219 */ /* 0x000fc800000006ff */
[----:B------:R-:W-:-:S04]  /*d8d0*/  SHF.L.U32 R4, R5, R4, RZ ;  /* 0x0000000405047219 */ /* 0x000fc800000006ff */
[----:B------:R-:W-:-:S04]  /*d8e0*/  LOP3.LUT R7, R4, R7, RZ, 0xfc, !PT ;  /* 0x0000000704077212 */ /* 0x000fc800078efcff */
[C---:B------:R-:W-:Y:S02]  /*d8f0*/  LOP3.LUT R5, R7.reuse, 0xffff, RZ, 0xc0, !PT ;  /* 0x0000ffff07057812 */ /* 0x040fe400078ec0ff */
[----:B-1----:R-:W-:-:S04]  /*d900*/  LOP3.LUT R2, R7, 0xffff, R0, 0x80, !PT ;  /* 0x0000ffff07027812 */ /* 0x002fc800078e8000 */
[----:B------:R-:W-:-:S13]  /*d910*/  ISETP.NE.AND P0, PT, R2, R5, PT ;  /* 0x000000050200720c */ /* 0x000fda0003f05270 */
[----:B------:R-:W-:Y:S05]  /*d920*/  @P0 BRA `(.L_x_138) ;  /* 0x0000000000500947 */ /* 0x000fea0003800000 */
[----:B------:R-:W-:Y:S02]  /*d930*/  SHF.R.U32.HI R0, RZ, 0x10, R0 ;  /* 0x00000010ff007819 */ /* 0x000fe40000011600 */
[----:B------:R-:W-:-:S04]  /*d940*/  SHF.R.U32.HI R5, RZ, 0x10, R7 ;  /* 0x00000010ff057819 */ /* 0x000fc80000011607 */
[----:B------:R-:W-:-:S04]  /*d950*/  LOP3.LUT R0, R0, R5, RZ, 0xc0, !PT ;  /* 0x0000000500007212 */ /* 0x000fc800078ec0ff */
[----:B------:R-:W-:-:S13]  /*d960*/  ISETP.NE.AND P0, PT, R0, R5, PT ;  /* 0x000000050000720c */ /* 0x000fda0003f05270 */
[----:B------:R-:W-:Y:S05]  /*d970*/  @P0 BRA `(.L_x_139) ;  /* 0x0000000000300947 */ /* 0x000fea0003800000 */
[----:B------:R-:W-:Y:S01]  /*d980*/  R2UR UR4, R7 ;  /* 0x00000000070472ca */ /* 0x000fe200000e0000 */
[----:B------:R-:W0:Y:S01]  /*d990*/  S2R R2, SR_LANEID ;  /* 0x0000000000027919 */ /* 0x000e220000000000 */
[----:B------:R-:W-:Y:S02]  /*d9a0*/  VOTEU.ANY UR5, UPT, PT ;  /* 0x0000000000057886 */ /* 0x000fe400038e0100 */
[----:B------:R-:W-:-:S09]  /*d9b0*/  UFLO.U32 UR5, UR5 ;  /* 0x00000005000572bd */ /* 0x000fd200080e0000 */
[----:B------:R-:W-:-:S06]  /*d9c0*/  ULOP3.LUT UR4, URZ, UR4, URZ, 0x33, !UPT ;  /* 0x00000004ff047292 */ /* 0x000fcc000f8e33ff */
[----:B------:R-:W-:-:S04]  /*d9d0*/  IMAD.U32 R0, RZ, RZ, UR4 ;  /* 0x00000004ff007e24 */ /* 0x000fc8000f8e00ff */
[----:B------:R-:W1:Y:S02]  /*d9e0*/  REDUX UR6, R0 ;  /* 0x00000000000673c4 */ /* 0x000e640000000000 */
[----:B------:R2:W-:Y:S01]  /*d9f0*/  UTCATOMSWS.AND URZ, UR4 ;  /* 0x0000000400ff79e3 */ /* 0x0005e20008000000 */
[----:B0-----:R-:W-:Y:S01]  /*da00*/  ISETP.EQ.U32.AND P0, PT, R2, UR5, PT ;  /* 0x0000000502007c0c */ /* 0x001fe2000bf02070 */
[----:B-1----:R-:W-:-:S12]  /*da10*/  IMAD.U32 R2, RZ, RZ, UR6 ;  /* 0x00000006ff027e24 */ /* 0x002fd8000f8e00ff */
[----:B------:R2:W-:Y:S01]  /*da20*/  @P0 ATOMS.AND RZ, [R3], R2 ;  /* 0x0000000203ff038c */ /* 0x0005e20002800000 */
[----:B------:R-:W-:Y:S05]  /*da30*/  BRA `(.L_x_140) ;  /* 0x0000000000147947 */ /* 0x000fea0003800000 */
.L_x_139:
[----:B------:R-:W-:Y:S02]  /*da40*/  MOV R2, 0xda60 ;  /* 0x0000da6000027802 */ /* 0x000fe40000000f00 */
[----:B---3--:R-:W-:Y:S05]  /*da50*/  CALL.REL.NOINC `($__internal_0_$__cuda_sm10x_tcgen05_guardrail_trap_col_being_dealloced_not_returned_by_alloc) ;  /* 0x00000010004c7944 */ /* 0x008fea0003c00000 */
[----:B------:R-:W-:Y:S05]  /*da60*/  BRA `(.L_x_140) ;  /* 0x0000000000087947 */ /* 0x000fea0003800000 */
.L_x_138:
[----:B------:R-:W-:Y:S02]  /*da70*/  MOV R2, 0xda90 ;  /* 0x0000da9000027802 */ /* 0x000fe40000000f00 */
[----:B---3--:R-:W-:Y:S05]  /*da80*/  CALL.REL.NOINC `($__internal_2_$__cuda_sm10x_tcgen05_guardrail_trap_unallocated_columns_being_dealloced) ;  /* 0x0000001000587944 */ /* 0x008fea0003c00000 */
.L_x_140:
[----:B------:R-:W-:Y:S01]  /*da90*/  NOP ;  /* 0x0000000000007918 */ /* 0x000fe20000000000 */
[----:B--2---:R-:W-:Y:S05]  /*daa0*/  EXIT ;  /* 0x000000000000794d */ /* 0x004fea0003800000 */
.L_x_12:
[----:B------:R-:W-:-:S07]  /*dab0*/  MOV R9, R8 ;  /* 0x0000000800097202 */ /* 0x000fce0000000f00 */
.L_x_141:
[----:B0-----:R0:W1:Y:S02]  /*dac0*/  SYNCS.PHASECHK.TRANS64.TRYWAIT P0, [R12+URZ], R9 ;  /* 0x000000090c0075a7 */ /* 0x00106400080011ff */
[----:B-1----:R-:W-:Y:S05]  /*dad0*/  @!P0 NANOSLEEP.SYNCS 0x989680 ;  /* 0x009896800000895d */ /* 0x002fea0003900000 */
[----:B------:R-:W1:Y:S02]  /*dae0*/  @!P0 SYNCS.PHASECHK.TRANS64 P0, [R12+URZ], R9 ;  /* 0x000000090c0085a7 */ /* 0x000e6400080010ff */
[----:B-1----:R-:W-:Y:S05]  /*daf0*/  @!P0 BRA `(.L_x_141) ;  /* 0xfffffffc00f08947 */ /* 0x002fea000383ffff */
[----:B------:R-:W-:Y:S05]  /*db00*/  BRA `(.L_x_11) ;  /* 0xffffff30001c7947 */ /* 0x000fea000383ffff */
.L_x_15:
[----:B------:R-:W-:-:S07]  /*db10*/  MOV R5, R4 ;  /* 0x0000000400057202 */ /* 0x000fce0000000f00 */
.L_x_142:
[----:B0-----:R0:W1:Y:S02]  /*db20*/  SYNCS.PHASECHK.TRANS64.TRYWAIT P0, [R8+URZ], R5 ;  /* 0x00000005080075a7 */ /* 0x00106400080011ff */
[----:B-1----:R-:W-:Y:S05]  /*db30*/  @!P0 NANOSLEEP.SYNCS 0x989680 ;  /* 0x009896800000895d */ /* 0x002fea0003900000 */
[----:B------:R-:W1:Y:S02]  /*db40*/  @!P0 SYNCS.PHASECHK.TRANS64 P0, [R8+URZ], R5 ;  /* 0x00000005080085a7 */ /* 0x000e6400080010ff */
[----:B-1----:R-:W-:Y:S05]  /*db50*/  @!P0 BRA `(.L_x_142) ;  /* 0xfffffffc00f08947 */ /* 0x002fea000383ffff */
[----:B------:R-:W-:Y:S05]  /*db60*/  BRA `(.L_x_14) ;  /* 0xffffff3000847947 */ /* 0x000fea000383ffff */
.L_x_21:
[----:B------:R-:W-:Y:S02]  /*db70*/  MOV R5, UR9 ;  /* 0x0000000900057c02 */ /* 0x000fe40008000f00 */
[----:B------:R-:W-:-:S07]  /*db80*/  MOV R9, R8 ;  /* 0x0000000800097202 */ /* 0x000fce0000000f00 */
.L_x_143:
[----:B0-----:R0:W1:Y:S02]  /*db90*/  SYNCS.PHASECHK.TRANS64.TRYWAIT P0, [R5+URZ+0x10], R9 ;  /* 0x00001009050075a7 */ /* 0x00106400080011ff */
[----:B-1----:R-:W-:Y:S05]  /*dba0*/  @!P0 NANOSLEEP.SYNCS 0x989680 ;  /* 0x009896800000895d */ /* 0x002fea0003900000 */
[----:B------:R-:W1:Y:S02]  /*dbb0*/  @!P0 SYNCS.PHASECHK.TRANS64 P0, [R5+URZ+0x10], R9 ;  /* 0x00001009050085a7 */ /* 0x000e6400080010ff */
[----:B-1----:R-:W-:Y:S05]  /*dbc0*/  @!P0 BRA `(.L_x_143) ;  /* 0xfffffffc00f08947 */ /* 0x002fea000383ffff */
[----:B------:R-:W-:Y:S05]  /*dbd0*/  BRA `(.L_x_144) ;  /* 0xffffff3c00107947 */ /* 0x000fea000383ffff */
.L_x_24:
[----:B------:R-:W-:Y:S02]  /*dbe0*/  MOV R4, UR4 ;  /* 0x0000000400047c02 */ /* 0x000fe40008000f00 */
[----:B------:R-:W-:-:S07]  /*dbf0*/  MOV R7, R6 ;  /* 0x0000000600077202 */ /* 0x000fce0000000f00 */
.L_x_145:
[----:B0-----:R0:W1:Y:S02]  /*dc00*/  SYNCS.PHASECHK.TRANS64.TRYWAIT P0, [R4+URZ+0x40], R7 ;  /* 0x00004007040075a7 */ /* 0x00106400080011ff */
[----:B-1----:R-:W-:Y:S05]  /*dc10*/  @!P0 NANOSLEEP.SYNCS 0x989680 ;  /* 0x009896800000895d */ /* 0x002fea0003900000 */
[----:B------:R-:W1:Y:S02]  /*dc20*/  @!P0 SYNCS.PHASECHK.TRANS64 P0, [R4+URZ+0x40], R7 ;  /* 0x00004007040085a7 */ /* 0x000e6400080010ff */
[----:B-1----:R-:W-:Y:S05]  /*dc30*/  @!P0 BRA `(.L_x_145) ;  /* 0xfffffffc00f08947 */ /* 0x002fea000383ffff */
[----:B------:R-:W-:Y:S05]  /*dc40*/  BRA `(.L_x_146) ;  /* 0xffffff3c00947947 */ /* 0x000fea000383ffff */
.L_x_28:
[----:B01----:R-:W-:Y:S02]  /*dc50*/  MOV R4, UR4 ;  /* 0x0000000400047c02 */ /* 0x003fe40008000f00 */
[----:B------:R-:W-:-:S07]  /*dc60*/  MOV R9, R8 ;  /* 0x0000000800097202 */ /* 0x000fce0000000f00 */
.L_x_147:
[----:B0-----:R0:W1:Y:S02]  /*dc70*/  SYNCS.PHASECHK.TRANS64.TRYWAIT P0, [R4+URZ+0x40], R9 ;  /* 0x00004009040075a7 */ /* 0x00106400080011ff */
[----:B-1----:R-:W-:Y:S05]  /*dc80*/  @!P0 NANOSLEEP.SYNCS 0x989680 ;  /* 0x009896800000895d */ /* 0x002fea0003900000 */
[----:B------:R-:W1:Y:S02]  /*dc90*/  @!P0 SYNCS.PHASECHK.TRANS64 P0, [R4+URZ+0x40], R9 ;  /* 0x00004009040085a7 */ /* 0x000e6400080010ff */
[----:B-1----:R-:W-:Y:S05]  /*dca0*/  @!P0 BRA `(.L_x_147) ;  /* 0xfffffffc00f08947 */ /* 0x002fea000383ffff */
[----:B------:R-:W-:Y:S05]  /*dcb0*/  BRA `(.L_x_148) ;  /* 0xffffff40005c7947 */ /* 0x000fea000383ffff */
.L_x_31:
[----:B012---:R-:W-:Y:S02]  /*dcc0*/  MOV R4, UR4 ;  /* 0x0000000400047c02 */ /* 0x007fe40008000f00 */
[----:B------:R-:W-:-:S07]  /*dcd0*/  MOV R9, R8 ;  /* 0x0000000800097202 */ /* 0x000fce0000000f00 */
.L_x_149:
[----:B0-----:R0:W1:Y:S02]  /*dce0*/  SYNCS.PHASECHK.TRANS64.TRYWAIT P0, [R4+URZ+0x40], R9 ;  /* 0x00004009040075a7 */ /* 0x00106400080011ff */
[----:B-1----:R-:W-:Y:S05]  /*dcf0*/  @!P0 NANOSLEEP.SYNCS 0x989680 ;  /* 0x009896800000895d */ /* 0x002fea0003900000 */
[----:B------:R-:W1:Y:S02]  /*dd00*/  @!P0 SYNCS.PHASECHK.TRANS64 P0, [R4+URZ+0x40], R9 ;  /* 0x00004009040085a7 */ /* 0x000e6400080010ff */
[----:B-1----:R-:W-:Y:S05]  /*dd10*/  @!P0 BRA `(.L_x_149) ;  /* 0xfffffffc00f08947 */ /* 0x002fea000383ffff */
[----:B------:R-:W-:Y:S05]  /*dd20*/  BRA `(.L_x_150) ;  /* 0xffffff4000cc7947 */ /* 0x000fea000383ffff */
.L_x_35:
[----:B------:R-:W-:Y:S02]  /*dd30*/  MOV R5, UR4 ;  /* 0x0000000400057c02 */ /* 0x000fe40008000f00 */
[----:B------:R-:W-:-:S07]  /*dd40*/  MOV R9, R8 ;  /* 0x0000000800097202 */ /* 0x000fce0000000f00 */
.L_x_151:
[----:B0-----:R0:W1:Y:S02]  /*dd50*/  SYNCS.PHASECHK.TRANS64.TRYWAIT P0, [R5+URZ+0x40], R9 ;  /* 0x00004009050075a7 */ /* 0x00106400080011ff */
[----:B-1----:R-:W-:Y:S05]  /*dd60*/  @!P0 NANOSLEEP.SYNCS 0x989680 ;  /* 0x009896800000895d */ /* 0x002fea0003900000 */
[----:B------:R-:W1:Y:S02]  /*dd70*/  @!P0 SYNCS.PHASECHK.TRANS64 P0, [R5+URZ+0x40], R9 ;  /* 0x00004009050085a7 */ /* 0x000e6400080010ff */
[----:B-1----:R-:W-:Y:S05]  /*dd80*/  @!P0 BRA `(.L_x_151) ;  /* 0xfffffffc00f08947 */ /* 0x002fea000383ffff */
[----:B------:R-:W-:Y:S05]  /*dd90*/  BRA `(.L_x_152) ;  /* 0xffffff4400607947 */ /* 0x000fea000383ffff */
.L_x_37:
[----:B01----:R-:W-:Y:S02]  /*dda0*/  MOV R5, UR16 ;  /* 0x0000001000057c02 */ /* 0x003fe40008000f00 */
[----:B------:R-:W-:-:S07]  /*ddb0*/  MOV R9, R8 ;  /* 0x0000000800097202 */ /* 0x000fce0000000f00 */
.L_x_153:
[----:B0-----:R0:W1:Y:S02]  /*ddc0*/  SYNCS.PHASECHK.TRANS64.TRYWAIT P0, [R5+URZ+0x40], R9 ;  /* 0x00004009050075a7 */ /* 0x00106400080011ff */
[----:B-1----:R-:W-:Y:S05]  /*ddd0*/  @!P0 NANOSLEEP.SYNCS 0x989680 ;  /* 0x009896800000895d */ /* 0x002fea0003900000 */
[----:B------:R-:W1:Y:S02]  /*dde0*/  @!P0 SYNCS.PHASECHK.TRANS64 P0, [R5+URZ+0x40], R9 ;  /* 0x00004009050085a7 */ /* 0x000e6400080010ff */
[----:B-1----:R-:W-:Y:S05]  /*ddf0*/  @!P0 BRA `(.L_x_153) ;  /* 0xfffffffc00f08947 */ /* 0x002fea000383ffff */
[----:B------:R-:W-:Y:S05]  /*de00*/  BRA `(.L_x_154) ;  /* 0xffffff4400e07947 */ /* 0x000fea000383ffff */
.L_x_39:
[----:B------:R-:W-:-:S07]  /*de10*/  MOV R9, R8 ;  /* 0x0000000800097202 */ /* 0x000fce0000000f00 */
.L_x_155:
[----:B-1----:R1:W2:Y:S02]  /*de20*/  SYNCS.PHASECHK.TRANS64.TRYWAIT P0, [R5+URZ+0x40], R9 ;  /* 0x00004009050075a7 */ /* 0x0022a400080011ff */
[----:B--2---:R-:W-:Y:S05]  /*de30*/  @!P0 NANOSLEEP.SYNCS 0x989680 ;  /* 0x009896800000895d */ /* 0x004fea0003900000 */
[----:B------:R-:W2:Y:S02]  /*de40*/  @!P0 SYNCS.PHASECHK.TRANS64 P0, [R5+URZ+0x40], R9 ;  /* 0x00004009050085a7 */ /* 0x000ea400080010ff */
[----:B--2---:R-:W-:Y:S05]  /*de50*/  @!P0 BRA `(.L_x_155) ;  /* 0xfffffffc00f08947 */ /* 0x004fea000383ffff */
[----:B------:R-:W-:Y:S05]  /*de60*/  BRA `(.L_x_156) ;  /* 0xffffff4800047947 */ /* 0x000fea000383ffff */
.L_x_41:
[----:B---3--:R3:W4:Y:S02]  /*de70*/  SYNCS.PHASECHK.TRANS64.TRYWAIT P0, [R4+URZ+0x18], RZ ;  /* 0x000018ff040075a7 */ /* 0x00872400080011ff */
[----:B----4-:R-:W-:Y:S05]  /*de80*/  @!P0 NANOSLEEP.SYNCS 0x989680 ;  /* 0x009896800000895d */ /* 0x010fea0003900000 */
[----:B------:R-:W4:Y:S02]  /*de90*/  @!P0 SYNCS.PHASECHK.TRANS64 P0, [R4+URZ+0x18], RZ ;  /* 0x000018ff040085a7 */ /* 0x000f2400080010ff */
[----:B----4-:R-:W-:Y:S05]  /*dea0*/  @!P0 BRA `(.L_x_41) ;  /* 0xfffffffc00f08947 */ /* 0x010fea000383ffff */
[----:B------:R-:W-:Y:S05]  /*deb0*/  BRA `(.L_x_157) ;  /* 0xffffff4800087947 */ /* 0x000fea000383ffff */
.L_x_46:
[----:B------:R-:W-:Y:S01]  /*dec0*/  HFMA2 R6, -RZ, RZ, -0.0 , 0 ;  /* 0x80000000ff067431 */ /* 0x000fe200000001ff */
[----:B------:R-:W-:-:S07]  /*ded0*/  MOV R7, 0x80000000 ;  /* 0x8000000000077802 */ /* 0x000fce0000000f00 */
.L_x_158:
[----:B0-----:R0:W1:Y:S02]  /*dee0*/  SYNCS.PHASECHK.TRANS64.TRYWAIT P0, [R4+URZ+0x70], R7 ;  /* 0x00007007040075a7 */ /* 0x00106400080011ff */
[----:B-1----:R-:W-:Y:S05]  /*def0*/  @!P0 NANOSLEEP.SYNCS 0x989680 ;  /* 0x009896800000895d */ /* 0x002fea0003900000 */
[----:B------:R-:W1:Y:S02]  /*df00*/  @!P0 SYNCS.PHASECHK.TRANS64 P0, [R4+URZ+0x70], R7 ;  /* 0x00007007040085a7 */ /* 0x000e6400080010ff */
[----:B-1----:R-:W-:Y:S05]  /*df10*/  @!P0 BRA `(.L_x_158) ;  /* 0xfffffffc00f08947 */ /* 0x002fea000383ffff */
[----:B------:R-:W-:Y:S05]  /*df20*/  BRA `(.L_x_159) ;  /* 0xffffff4800f07947 */ /* 0x000fea000383ffff */
.L_x_47:
[----:B------:R-:W-:Y:S07]  /*df30*/  MOV R20, R21 ;  /* 0x0000001500147202 */ /* 0x000fee0000000f00 */
.L_x_160:
[----:B0-----:R0:W1:Y:S02]  /*df40*/  SYNCS.PHASECHK.TRANS64.TRYWAIT P0, [R13+URZ], R21 ;  /* 0x000000150d0075a7 */ /* 0x00106400080011ff */
[----:B-1----:R-:W-:Y:S05]  /*df50*/  @!P0 NANOSLEEP.SYNCS 0x989680 ;  /* 0x009896800000895d */ /* 0x002fea0003900000 */
[----:B------:R-:W1:Y:S02]  /*df60*/  @!P0 SYNCS.PHASECHK.TRANS64 P0, [R13+URZ], R21 ;  /* 0x000000150d0085a7 */ /* 0x000e6400080010ff */
[----:B-1----:R-:W-:Y:S05]  /*df70*/  @!P0 BRA `(.L_x_160) ;  /* 0xfffffffc00f08947 */ /* 0x002fea000383ffff */
[----:B------:R-:W-:Y:S05]  /*df80*/  BRA `(.L_x_161) ;  /* 0xffffff4c00347947 */ /* 0x000fea000383ffff */
.L_x_48:
[----:B------:R-:W-:Y:S02]  /*df90*/  MOV R13, UR4 ;  /* 0x00000004000d7c02 */ /* 0x000fe40008000f00 */
[----:B------:R-:W-:Y:S07]  /*dfa0*/  MOV R15, R14 ;  /* 0x0000000e000f7202 */ /* 0x000fee0000000f00 */
.L_x_162:
[----:B0-----:R0:W1:Y:S02]  /*dfb0*/  SYNCS.PHASECHK.TRANS64.TRYWAIT P0, [R13+URZ+0x20], R15 ;  /* 0x0000200f0d0075a7 */ /* 0x00106400080011ff */
[----:B-1----:R-:W-:Y:S05]  /*dfc0*/  @!P0 NANOSLEEP.SYNCS 0x989680 ;  /* 0x009896800000895d */ /* 0x002fea0003900000 */
[----:B------:R-:W1:Y:S02]  /*dfd0*/  @!P0 SYNCS.PHASECHK.TRANS64 P0, [R13+URZ+0x20], R15 ;  /* 0x0000200f0d0085a7 */ /* 0x000e6400080010ff */
[----:B-1----:R-:W-:Y:S05]  /*dfe0*/  @!P0 BRA `(.L_x_162) ;  /* 0xfffffffc00f08947 */ /* 0x002fea000383ffff */
[----:B------:R-:W-:Y:S05]  /*dff0*/  BRA `(.L_x_163) ;  /* 0xffffff4c00387947 */ /* 0x000fea000383ffff */
.L_x_52:
[----:B------:R-:W-:-:S07]  /*e000*/  MOV R8, R9 ;  /* 0x0000000900087202 */ /* 0x000fce0000000f00 */
.L_x_164:
[----:B-1----:R1:W2:Y:S02]  /*e010*/  SYNCS.PHASECHK.TRANS64.TRYWAIT P0, [R4+URZ+0x70], R9 ;  /* 0x00007009040075a7 */ /* 0x0022a400080011ff */
[----:B--2---:R-:W-:Y:S05]  /*e020*/  @!P0 NANOSLEEP.SYNCS 0x989680 ;  /* 0x009896800000895d */ /* 0x004fea0003900000 */
[----:B------:R-:W2:Y:S02]  /*e030*/  @!P0 SYNCS.PHASECHK.TRANS64 P0, [R4+URZ+0x70], R9 ;  /* 0x00007009040085a7 */ /* 0x000ea400080010ff */
[----:B--2---:R-:W-:Y:S05]  /*e040*/  @!P0 BRA `(.L_x_164) ;  /* 0xfffffffc00f08947 */ /* 0x004fea000383ffff */
[----:B------:R-:W-:Y:S05]  /*e050*/  BRA `(.L_x_165) ;  /* 0xffffff5400787947 */ /* 0x000fea000383ffff */
.L_x_53:
[----:B------:R-:W-:Y:S07]  /*e060*/  MOV R8, R9 ;  /* 0x0000000900087202 */ /* 0x000fee0000000f00 */
.L_x_166:
[----:B-1----:R1:W2:Y:S02]  /*e070*/  SYNCS.PHASECHK.TRANS64.TRYWAIT P0, [R26+URZ+0x20], R9 ;  /* 0x000020091a0075a7 */ /* 0x0022a400080011ff */
[----:B--2---:R-:W-:Y:S05]  /*e080*/  @!P0 NANOSLEEP.SYNCS 0x989680 ;  /* 0x009896800000895d */ /* 0x004fea0003900000 */
[----:B------:R-:W2:Y:S02]  /*e090*/  @!P0 SYNCS.PHASECHK.TRANS64 P0, [R26+URZ+0x20], R9 ;  /* 0x000020091a0085a7 */ /* 0x000ea400080010ff */
[----:B--2---:R-:W-:Y:S05]  /*e0a0*/  @!P0 BRA `(.L_x_166) ;  /* 0xfffffffc00f08947 */ /* 0x004fea000383ffff */
[----:B------:R-:W-:Y:S05]  /*e0b0*/  BRA `(.L_x_167) ;  /* 0xffffff5400a07947 */ /* 0x000fea000383ffff */
.L_x_55:
[----:B------:R-:W-:Y:S02]  /*e0c0*/  MOV R4, UR34 ;  /* 0x0000002200047c02 */ /* 0x000fe40008000f00 */
[----:B------:R-:W-:-:S07]  /*e0d0*/  MOV R9, R8 ;  /* 0x0000000800097202 */ /* 0x000fce0000000f00 */
.L_x_168:
[----:B-1----:R1:W2:Y:S02]  /*e0e0*/  SYNCS.PHASECHK.TRANS64.TRYWAIT P0, [R4+URZ+0x80], R9 ;  /* 0x00008009040075a7 */ /* 0x0022a400080011ff */
[----:B--2---:R-:W-:Y:S05]  /*e0f0*/  @!P0 NANOSLEEP.SYNCS 0x989680 ;  /* 0x009896800000895d */ /* 0x004fea0003900000 */
[----:B------:R-:W2:Y:S02]  /*e100*/  @!P0 SYNCS.PHASECHK.TRANS64 P0, [R4+URZ+0x80], R9 ;  /* 0x00008009040085a7 */ /* 0x000ea400080010ff */
[----:B--2---:R-:W-:Y:S05]  /*e110*/  @!P0 BRA `(.L_x_168) ;  /* 0xfffffffc00f08947 */ /* 0x004fea000383ffff */
[----:B------:R-:W-:Y:S05]  /*e120*/  BRA `(.L_x_169) ;  /* 0xffffff58008c7947 */ /* 0x000fea000383ffff */
.L_x_56:
[----:B-1----:R-:W-:Y:S02]  /*e130*/  MOV R4, UR26 ;  /* 0x0000001a00047c02 */ /* 0x002fe40008000f00 */
[-C--:B------:R-:W-:Y:S02]  /*e140*/  MOV R8, R5.reuse ;  /* 0x0000000500087202 */ /* 0x080fe40000000f00 */
[----:B------:R-:W-:-:S07]  /*e150*/  MOV R9, R5 ;  /* 0x0000000500097202 */ /* 0x000fce0000000f00 */
.L_x_170:
[----:B-1----:R1:W2:Y:S02]  /*e160*/  SYNCS.PHASECHK.TRANS64.TRYWAIT P0, [R4+URZ+0xd8], R9 ;  /* 0x0000d809040075a7 */ /* 0x0022a400080011ff */
[----:B--2---:R-:W-:Y:S05]  /*e170*/  @!P0 NANOSLEEP.SYNCS 0x989680 ;  /* 0x009896800000895d */ /* 0x004fea0003900000 */
[----:B------:R-:W2:Y:S02]  /*e180*/  @!P0 SYNCS.PHASECHK.TRANS64 P0, [R4+URZ+0xd8], R9 ;  /* 0x0000d809040085a7 */ /* 0x000ea400080010ff */
[----:B--2---:R-:W-:Y:S05]  /*e190*/  @!P0 BRA `(.L_x_170) ;  /* 0xfffffffc00f08947 */ /* 0x004fea000383ffff */
[----:B------:R-:W-:Y:S05]  /*e1a0*/  BRA `(.L_x_171) ;  /* 0xffffff58009c7947 */ /* 0x000fea000383ffff */
.L_x_57:
[----:B------:R-:W-:Y:S02]  /*e1b0*/  MOV R4, UR7 ;  /* 0x0000000700047c02 */ /* 0x000fe40008000f00 */
[----:B------:R-:W-:Y:S07]  /*e1c0*/  MOV R8, R9 ;  /* 0x0000000900087202 */ /* 0x000fee0000000f00 */
.L_x_172:
[----:B-1----:R1:W2:Y:S02]  /*e1d0*/  SYNCS.PHASECHK.TRANS64.TRYWAIT P0, [R4+URZ+0x20], R9 ;  /* 0x00002009040075a7 */ /* 0x0022a400080011ff */
[----:B--2---:R-:W-:Y:S05]  /*e1e0*/  @!P0 NANOSLEEP.SYNCS 0x989680 ;  /* 0x009896800000895d */ /* 0x004fea0003900000 */
[----:B------:R-:W2:Y:S02]  /*e1f0*/  @!P0 SYNCS.PHASECHK.TRANS64 P0, [R4+URZ+0x20], R9 ;  /* 0x00002009040085a7 */ /* 0x000ea400080010ff */
[----:B--2---:R-:W-:Y:S05]  /*e200*/  @!P0 BRA `(.L_x_172) ;  /* 0xfffffffc00f08947 */ /* 0x004fea000383ffff */
[----:B------:R-:W-:Y:S05]  /*e210*/  BRA `(.L_x_173) ;  /* 0xffffff5800c07947 */ /* 0x000fea000383ffff */
.L_x_61:
[----:B------:R-:W-:-:S07]  /*e220*/  MOV R9, R8 ;  /* 0x0000000800097202 */ /* 0x000fce0000000f00 */
.L_x_174:
[----:B-1----:R1:W2:Y:S02]  /*e230*/  SYNCS.PHASECHK.TRANS64.TRYWAIT P0, [R4+URZ+0x70], R9 ;  /* 0x00007009040075a7 */ /* 0x0022a400080011ff */
[----:B--2---:R-:W-:Y:S05]  /*e240*/  @!P0 NANOSLEEP.SYNCS 0x989680 ;  /* 0x009896800000895d */ /* 0x004fea0003900000 */
[----:B------:R-:W2:Y:S02]  /*e250*/  @!P0 SYNCS.PHASECHK.TRANS64 P0, [R4+URZ+0x70], R9 ;  /* 0x00007009040085a7 */ /* 0x000ea400080010ff */
[----:B--2---:R-:W-:Y:S05]  /*e260*/  @!P0 BRA `(.L_x_174) ;  /* 0xfffffffc00f08947 */ /* 0x004fea000383ffff */
[----:B------:R-:W-:Y:S05]  /*e270*/  BRA `(.L_x_175) ;  /* 0xffffff5c00c87947 */ /* 0x000fea000383ffff */
.L_x_64:
[----:B------:R-:W-:Y:S07]  /*e280*/  MOV R10, R11 ;  /* 0x0000000b000a7202 */ /* 0x000fee0000000f00 */
.L_x_176:
[----:B-1----:R1:W2:Y:S02]  /*e290*/  SYNCS.PHASECHK.TRANS64.TRYWAIT P0, [R9+URZ+0x20], R11 ;  /* 0x0000200b090075a7 */ /* 0x0022a400080011ff */
[----:B--2---:R-:W-:Y:S05]  /*e2a0*/  @!P0 NANOSLEEP.SYNCS 0x989680 ;  /* 0x009896800000895d */ /* 0x004fea0003900000 */
[----:B------:R-:W2:Y:S02]  /*e2b0*/  @!P0 SYNCS.PHASECHK.TRANS64 P0, [R9+URZ+0x20], R11 ;  /* 0x0000200b090085a7 */ /* 0x000ea400080010ff */
[----:B--2---:R-:W-:Y:S05]  /*e2c0*/  @!P0 BRA `(.L_x_176) ;  /* 0xfffffffc00f08947 */ /* 0x004fea000383ffff */
[----:B------:R-:W-:Y:S05]  /*e2d0*/  BRA `(.L_x_177) ;  /* 0xffffff6000507947 */ /* 0x000fea000383ffff */
.L_x_66:
[----:B------:R-:W-:-:S07]  /*e2e0*/  MOV R9, R8 ;  /* 0x0000000800097202 */ /* 0x000fce0000000f00 */
.L_x_178:
[----:B0-----:R0:W1:Y:S02]  /*e2f0*/  SYNCS.PHASECHK.TRANS64.TRYWAIT P0, [R17+URZ+0x80], R9 ;  /* 0x00008009110075a7 */ /* 0x00106400080011ff */
[----:B-1----:R-:W-:Y:S05]  /*e300*/  @!P0 NANOSLEEP.SYNCS 0x989680 ;  /* 0x009896800000895d */ /* 0x002fea0003900000 */
[----:B------:R-:W1:Y:S02]  /*e310*/  @!P0 SYNCS.PHASECHK.TRANS64 P0, [R17+URZ+0x80], R9 ;  /* 0x00008009110085a7 */ /* 0x000e6400080010ff */
[----:B-1----:R-:W-:Y:S05]  /*e320*/  @!P0 BRA `(.L_x_178) ;  /* 0xfffffffc00f08947 */ /* 0x002fea000383ffff */
[----:B------:R-:W-:Y:S05]  /*e330*/  BRA `(.L_x_179) ;  /* 0xffffff6800207947 */ /* 0x000fea000383ffff */
.L_x_67:
[----:B0-----:R-:W-:-:S07]  /*e340*/  MOV R9, R8 ;  /* 0x0000000800097202 */ /* 0x001fce0000000f00 */
.L_x_180:
[----:B0-----:R0:W1:Y:S02]  /*e350*/  SYNCS.PHASECHK.TRANS64.TRYWAIT P0, [R5+URZ+0xd8], R9 ;  /* 0x0000d809050075a7 */ /* 0x00106400080011ff */
[----:B-1----:R-:W-:Y:S05]  /*e360*/  @!P0 NANOSLEEP.SYNCS 0x989680 ;  /* 0x009896800000895d */ /* 0x002fea0003900000 */
[----:B------:R-:W1:Y:S02]  /*e370*/  @!P0 SYNCS.PHASECHK.TRANS64 P0, [R5+URZ+0xd8], R9 ;  /* 0x0000d809050085a7 */ /* 0x000e6400080010ff */
[----:B-1----:R-:W-:Y:S05]  /*e380*/  @!P0 BRA `(.L_x_180) ;  /* 0xfffffffc00f08947 */ /* 0x002fea000383ffff */
[----:B------:R-:W-:Y:S05]  /*e390*/  BRA `(.L_x_181) ;  /* 0xffffff6800147947 */ /* 0x000fea000383ffff */
.L_x_70:
[----:B------:R-:W-:Y:S07]  /*e3a0*/  MOV R18, R19 ;  /* 0x0000001300127202 */ /* 0x000fee0000000f00 */
.L_x_182:
[----:B0-----:R0:W1:Y:S02]  /*e3b0*/  SYNCS.PHASECHK.TRANS64.TRYWAIT P0, [R7+URZ+0x20], R19 ;  /* 0x00002013070075a7 */ /* 0x00106400080011ff */
[----:B-1----:R-:W-:Y:S05]  /*e3c0*/  @!P0 NANOSLEEP.SYNCS 0x989680 ;  /* 0x009896800000895d */ /* 0x002fea0003900000 */
[----:B------:R-:W1:Y:S02]  /*e3d0*/  @!P0 SYNCS.PHASECHK.TRANS64 P0, [R7+URZ+0x20], R19 ;  /* 0x00002013070085a7 */ /* 0x000e6400080010ff */
[----:B-1----:R-:W-:Y:S05]  /*e3e0*/  @!P0 BRA `(.L_x_182) ;  /* 0xfffffffc00f08947 */ /* 0x002fea000383ffff */
[----:B------:R-:W-:Y:S05]  /*e3f0*/  BRA `(.L_x_183) ;  /* 0xffffff6800747947 */ /* 0x000fea000383ffff */
.L_x_75:
[----:B------:R-:W-:Y:S01]  /*e400*/  HFMA2 R6, -RZ, RZ, -0.0 , 0 ;  /* 0x80000000ff067431 */ /* 0x000fe200000001ff */
[----:B------:R-:W-:-:S07]  /*e410*/  MOV R7, 0x80000000 ;  /* 0x8000000000077802 */ /* 0x000fce0000000f00 */
.L_x_184:
[----:B0-----:R0:W1:Y:S02]  /*e420*/  SYNCS.PHASECHK.TRANS64.TRYWAIT P0, [R4+URZ+0x70], R7 ;  /* 0x00007007040075a7 */ /* 0x00106400080011ff */
[----:B-1----:R-:W-:Y:S05]  /*e430*/  @!P0 NANOSLEEP.SYNCS 0x989680 ;  /* 0x009896800000895d */ /* 0x002fea0003900000 */
[----:B------:R-:W1:Y:S02]  /*e440*/  @!P0 SYNCS.PHASECHK.TRANS64 P0, [R4+URZ+0x70], R7 ;  /* 0x00007007040085a7 */ /* 0x000e6400080010ff */
[----:B-1----:R-:W-:Y:S05]  /*e450*/  @!P0 BRA `(.L_x_184) ;  /* 0xfffffffc00f08947 */ /* 0x002fea000383ffff */
[----:B------:R-:W-:Y:S05]  /*e460*/  BRA `(.L_x_185) ;  /* 0xffffff7000c07947 */ /* 0x000fea000383ffff */
.L_x_78:
[----:B------:R-:W-:Y:S07]  /*e470*/  MOV R18, R19 ;  /* 0x0000001300127202 */ /* 0x000fee0000000f00 */
.L_x_186:
[----:B0-----:R0:W1:Y:S02]  /*e480*/  SYNCS.PHASECHK.TRANS64.TRYWAIT P0, [R5+URZ], R19 ;  /* 0x00000013050075a7 */ /* 0x00106400080011ff */
[----:B-1----:R-:W-:Y:S05]  /*e490*/  @!P0 NANOSLEEP.SYNCS 0x989680 ;  /* 0x009896800000895d */ /* 0x002fea0003900000 */
[----:B------:R-:W1:Y:S02]  /*e4a0*/  @!P0 SYNCS.PHASECHK.TRANS64 P0, [R5+URZ], R19 ;  /* 0x00000013050085a7 */ /* 0x000e6400080010ff */
[----:B-1----:R-:W-:Y:S05]  /*e4b0*/  @!P0 BRA `(.L_x_186) ;  /* 0xfffffffc00f08947 */ /* 0x002fea000383ffff */
[----:B------:R-:W-:Y:S05]  /*e4c0*/  BRA `(.L_x_187) ;  /* 0xffffff7400007947 */ /* 0x000fea000383ffff */
.L_x_80:
[-C--:B------:R-:W-:Y:S02]  /*e4d0*/  MOV R18, R8.reuse ;  /* 0x0000000800127202 */ /* 0x080fe40000000f00 */
[----:B0-----:R-:W-:Y:S07]  /*e4e0*/  MOV R19, R8 ;  /* 0x0000000800137202 */ /* 0x001fee0000000f00 */
.L_x_188:
[----:B0-----:R0:W1:Y:S02]  /*e4f0*/  SYNCS.PHASECHK.TRANS64.TRYWAIT P0, [R7+URZ+0x20], R19 ;  /* 0x00002013070075a7 */ /* 0x00106400080011ff */
[----:B-1----:R-:W-:Y:S05]  /*e500*/  @!P0 NANOSLEEP.SYNCS 0x989680 ;  /* 0x009896800000895d */ /* 0x002fea0003900000 */
[----:B------:R-:W1:Y:S02]  /*e510*/  @!P0 SYNCS.PHASECHK.TRANS64 P0, [R7+URZ+0x20], R19 ;  /* 0x00002013070085a7 */ /* 0x000e6400080010ff */
[----:B-1----:R-:W-:Y:S05]  /*e520*/  @!P0 BRA `(.L_x_188) ;  /* 0xfffffffc00f08947 */ /* 0x002fea000383ffff */
[----:B------:R-:W-:Y:S05]  /*e530*/  BRA `(.L_x_189) ;  /* 0xffffff7000f47947 */ /* 0x000fea000383ffff */
.L_x_82:
[----:B------:R-:W-:-:S07]  /*e540*/  MOV R9, R8 ;  /* 0x0000000800097202 */ /* 0x000fce0000000f00 */
.L_x_190:
[----:B0-----:R0:W1:Y:S02]  /*e550*/  SYNCS.PHASECHK.TRANS64.TRYWAIT P0, [R16+URZ+0x80], R9 ;  /* 0x00008009100075a7 */ /* 0x00106400080011ff */
[----:B-1----:R-:W-:Y:S05]  /*e560*/  @!P0 NANOSLEEP.SYNCS 0x989680 ;  /* 0x009896800000895d */ /* 0x002fea0003900000 */
[----:B------:R-:W1:Y:S02]  /*e570*/  @!P0 SYNCS.PHASECHK.TRANS64 P0, [R16+URZ+0x80], R9 ;  /* 0x00008009100085a7 */ /* 0x000e6400080010ff */
[----:B-1----:R-:W-:Y:S05]  /*e580*/  @!P0 BRA `(.L_x_190) ;  /* 0xfffffffc00f08947 */ /* 0x002fea000383ffff */
[----:B------:R-:W-:Y:S05]  /*e590*/  BRA `(.L_x_191) ;  /* 0xffffff7c00887947 */ /* 0x000fea000383ffff */
.L_x_83:
[----:B0-----:R-:W-:-:S07]  /*e5a0*/  MOV R9, R8 ;  /* 0x0000000800097202 */ /* 0x001fce0000000f00 */
.L_x_192:
[----:B0-----:R0:W1:Y:S02]  /*e5b0*/  SYNCS.PHASECHK.TRANS64.TRYWAIT P0, [R5+URZ+0xd8], R9 ;  /* 0x0000d809050075a7 */ /* 0x00106400080011ff */
[----:B-1----:R-:W-:Y:S05]  /*e5c0*/  @!P0 NANOSLEEP.SYNCS 0x989680 ;  /* 0x009896800000895d */ /* 0x002fea0003900000 */
[----:B------:R-:W1:Y:S02]  /*e5d0*/  @!P0 SYNCS.PHASECHK.TRANS64 P0, [R5+URZ+0xd8], R9 ;  /* 0x0000d809050085a7 */ /* 0x000e6400080010ff */
[----:B-1----:R-:W-:Y:S05]  /*e5e0*/  @!P0 BRA `(.L_x_192) ;  /* 0xfffffffc00f08947 */ /* 0x002fea000383ffff */
[----:B------:R-:W-:Y:S05]  /*e5f0*/  BRA `(.L_x_193) ;  /* 0xffffff7c007c7947 */ /* 0x000fea000383ffff */
.L_x_86:
[----:B------:R-:W-:Y:S07]  /*e600*/  MOV R18, R19 ;  /* 0x0000001300127202 */ /* 0x000fee0000000f00 */
.L_x_194:
[----:B0-----:R0:W1:Y:S02]  /*e610*/  SYNCS.PHASECHK.TRANS64.TRYWAIT P0, [R7+URZ+0x20], R19 ;  /* 0x00002013070075a7 */ /* 0x00106400080011ff */
[----:B-1----:R-:W-:Y:S05]  /*e620*/  @!P0 NANOSLEEP.SYNCS 0x989680 ;  /* 0x009896800000895d */ /* 0x002fea0003900000 */
[----:B------:R-:W1:Y:S02]  /*e630*/  @!P0 SYNCS.PHASECHK.TRANS64 P0, [R7+URZ+0x20], R19 ;  /* 0x00002013070085a7 */ /* 0x000e6400080010ff */
[----:B-1----:R-:W-:Y:S05]  /*e640*/  @!P0 BRA `(.L_x_194) ;  /* 0xfffffffc00f08947 */ /* 0x002fea000383ffff */
[----:B------:R-:W-:Y:S05]  /*e650*/  BRA `(.L_x_195) ;  /* 0xffffff7c00d07947 */ /* 0x000fea000383ffff */
.L_x_88:
[----:B------:R-:W-:-:S07]  /*e660*/  MOV R7, R6 ;  /* 0x0000000600077202 */ /* 0x000fce0000000f00 */
.L_x_196:
[----:B-1----:R1:W3:Y:S02]  /*e670*/  SYNCS.PHASECHK.TRANS64.TRYWAIT P0, [R5+URZ+0x70], R7 ;  /* 0x00007007050075a7 */ /* 0x0022e400080011ff */
[----:B---3--:R-:W-:Y:S05]  /*e680*/  @!P0 NANOSLEEP.SYNCS 0x989680 ;  /* 0x009896800000895d */ /* 0x008fea0003900000 */
[----:B------:R-:W3:Y:S02]  /*e690*/  @!P0 SYNCS.PHASECHK.TRANS64 P0, [R5+URZ+0x70], R7 ;  /* 0x00007007050085a7 */ /* 0x000ee400080010ff */
[----:B---3--:R-:W-:Y:S05]  /*e6a0*/  @!P0 BRA `(.L_x_196) ;  /* 0xfffffffc00f08947 */ /* 0x008fea000383ffff */
[----:B------:R-:W-:Y:S05]  /*e6b0*/  BRA `(.L_x_197) ;  /* 0xffffff8400907947 */ /* 0x000fea000383ffff */
.L_x_89:
[----:B------:R-:W-:-:S07]  /*e6c0*/  MOV R9, R8 ;  /* 0x0000000800097202 */ /* 0x000fce0000000f00 */
.L_x_198:
[----:B---3--:R3:W4:Y:S02]  /*e6d0*/  SYNCS.PHASECHK.TRANS64.TRYWAIT P0, [R4+URZ+0xd8], R9 ;  /* 0x0000d809040075a7 */ /* 0x00872400080011ff */
[----:B----4-:R-:W-:Y:S05]  /*e6e0*/  @!P0 NANOSLEEP.SYNCS 0x989680 ;  /* 0x009896800000895d */ /* 0x010fea0003900000 */
[----:B------:R-:W4:Y:S02]  /*e6f0*/  @!P0 SYNCS.PHASECHK.TRANS64 P0, [R4+URZ+0xd8], R9 ;  /* 0x0000d809040085a7 */ /* 0x000f2400080010ff */
[----:B----4-:R-:W-:Y:S05]  /*e700*/  @!P0 BRA `(.L_x_198) ;  /* 0xfffffffc00f08947 */ /* 0x010fea000383ffff */
[----:B------:R-:W-:Y:S05]  /*e710*/  BRA `(.L_x_43) ;  /* 0xffffff8400807947 */ /* 0x000fea000383ffff */
.L_x_96:
[----:B------:R-:W-:-:S07]  /*e720*/  MOV R5, R4 ;  /* 0x0000000400057202 */ /* 0x000fce0000000f00 */
.L_x_199:
[----:B0-----:R0:W1:Y:S02]  /*e730*/  SYNCS.PHASECHK.TRANS64.TRYWAIT P0, [R201+URZ+0x60], R5 ;  /* 0x00006005c90075a7 */ /* 0x00106400080011ff */
[----:B-1----:R-:W-:Y:S05]  /*e740*/  @!P0 NANOSLEEP.SYNCS 0x989680 ;  /* 0x009896800000895d */ /* 0x002fea0003900000 */
[----:B------:R-:W1:Y:S02]  /*e750*/  @!P0 SYNCS.PHASECHK.TRANS64 P0, [R201+URZ+0x60], R5 ;  /* 0x00006005c90085a7 */ /* 0x000e6400080010ff */
[----:B-1----:R-:W-:Y:S05]  /*e760*/  @!P0 BRA `(.L_x_199) ;  /* 0xfffffffc00f08947 */ /* 0x002fea000383ffff */
[----:B------:R-:W-:Y:S05]  /*e770*/  BRA `(.L_x_200) ;  /* 0xffffff8800487947 */ /* 0x000fea000383ffff */
.L_x_100:
[----:B------:R-:W-:-:S07]  /*e780*/  MOV R135, R134 ;  /* 0x0000008600877202 */ /* 0x000fce0000000f00 */
.L_x_201:
[----:B0-----:R0:W1:Y:S02]  /*e790*/  SYNCS.PHASECHK.TRANS64.TRYWAIT P0, [R213+URZ+0xb0], R135 ;  /* 0x0000b087d50075a7 */ /* 0x00106400080011ff */
[----:B-1----:R-:W-:Y:S05]  /*e7a0*/  @!P0 NANOSLEEP.SYNCS 0x989680 ;  /* 0x009896800000895d */ /* 0x002fea0003900000 */
[----:B------:R-:W1:Y:S02]  /*e7b0*/  @!P0 SYNCS.PHASECHK.TRANS64 P0, [R213+URZ+0xb0], R135 ;  /* 0x0000b087d50085a7 */ /* 0x000e6400080010ff */
[----:B-1----:R-:W-:Y:S05]  /*e7c0*/  @!P0 BRA `(.L_x_201) ;  /* 0xfffffffc00f08947 */ /* 0x002fea000383ffff */
[----:B------:R-:W-:Y:S05]  /*e7d0*/  BRA `(.L_x_202) ;  /* 0xffffffb000187947 */ /* 0x000fea000383ffff */
.L_x_102:
[----:B------:R-:W-:-:S07]  /*e7e0*/  MOV R217, R216 ;  /* 0x000000d800d97202 */ /* 0x000fce0000000f00 */
.L_x_203:
[----:B0-----:R0:W1:Y:S02]  /*e7f0*/  SYNCS.PHASECHK.TRANS64.TRYWAIT P1, [R215+URZ+0x90], R217 ;  /* 0x000090d9d70075a7 */ /* 0x00106400080211ff */
[----:B-1----:R-:W-:Y:S05]  /*e800*/  @!P1 NANOSLEEP.SYNCS 0x989680 ;  /* 0x009896800000995d */ /* 0x002fea0003900000 */
[----:B------:R-:W1:Y:S02]  /*e810*/  @!P1 SYNCS.PHASECHK.TRANS64 P1, [R215+URZ+0x90], R217 ;  /* 0x000090d9d70095a7 */ /* 0x000e6400080210ff */
[----:B-1----:R-:W-:Y:S05]  /*e820*/  @!P1 BRA `(.L_x_203) ;  /* 0xfffffffc00f09947 */ /* 0x002fea000383ffff */
[----:B------:R-:W-:Y:S05]  /*e830*/  BRA `(.L_x_204) ;  /* 0xffffffc000447947 */ /* 0x000fea000383ffff */
.L_x_104:
[----:B------:R-:W-:Y:S02]  /*e840*/  MOV R12, 0x80000000 ;  /* 0x80000000000c7802 */ /* 0x000fe40000000f00 */
[----:B0-----:R-:W-:-:S04]  /*e850*/  MOV R13, 0x80000000 ;  /* 0x80000000000d7802 */ /* 0x001fc80000000f00 */
[----:B------:R0:W1:Y:S03]  /*e860*/  SYNCS.PHASECHK.TRANS64.TRYWAIT P1, [R5+URZ+0xc8], R13 ;  /* 0x0000c80d050075a7 */ /* 0x00006600080211ff */
[----:B-1----:R-:W-:Y:S05]  /*e870*/  @!P1 NANOSLEEP.SYNCS 0x989680 ;  /* 0x009896800000995d */ /* 0x002fea0003900000 */
[----:B------:R-:W1:Y:S02]  /*e880*/  @!P1 SYNCS.PHASECHK.TRANS64 P1, [R5+URZ+0xc8], R13 ;  /* 0x0000c80d050095a7 */ /* 0x000e6400080210ff */
[----:B-1----:R-:W-:Y:S05]  /*e890*/  @!P1 BRA `(.L_x_104) ;  /* 0xfffffffc00e89947 */ /* 0x002fea000383ffff */
[----:B------:R-:W-:Y:S05]  /*e8a0*/  BRA `(.L_x_205) ;  /* 0xffffffc400fc7947 */ /* 0x000fea000383ffff */
.L_x_107:
[----:B------:R-:W-:-:S07]  /*e8b0*/  MOV R5, R4 ;  /* 0x0000000400057202 */ /* 0x000fce0000000f00 */
.L_x_206:
[----:B0-----:R0:W1:Y:S02]  /*e8c0*/  SYNCS.PHASECHK.TRANS64.TRYWAIT P0, [R206+URZ+0x90], R5 ;  /* 0x00009005ce0075a7 */ /* 0x00106400080011ff */
[----:B-1----:R-:W-:Y:S05]  /*e8d0*/  @!P0 NANOSLEEP.SYNCS 0x989680 ;  /* 0x009896800000895d */ /* 0x002fea0003900000 */
[----:B------:R-:W1:Y:S02]  /*e8e0*/  @!P0 SYNCS.PHASECHK.TRANS64 P0, [R206+URZ+0x90], R5 ;  /* 0x00009005ce0085a7 */ /* 0x000e6400080010ff */
[----:B-1----:R-:W-:Y:S05]  /*e8f0*/  @!P0 BRA `(.L_x_206) ;  /* 0xfffffffc00f08947 */ /* 0x002fea000383ffff */
[----:B------:R-:W-:Y:S05]  /*e900*/  BRA `(.L_x_207) ;  /* 0xffffffcc00187947 */ /* 0x000fea000383ffff */
.L_x_108:
[----:B------:R-:W-:-:S07]  /*e910*/  MOV R7, R6 ;  /* 0x0000000600077202 */ /* 0x000fce0000000f00 */
.L_x_208:
[----:B-1----:R1:W2:Y:S02]  /*e920*/  SYNCS.PHASECHK.TRANS64.TRYWAIT P0, [R208+URZ+0xb0], R7 ;  /* 0x0000b007d00075a7 */ /* 0x0022a400080011ff */
[----:B--2---:R-:W-:Y:S05]  /*e930*/  @!P0 NANOSLEEP.SYNCS 0x989680 ;  /* 0x009896800000895d */ /* 0x004fea0003900000 */
[----:B------:R-:W2:Y:S02]  /*e940*/  @!P0 SYNCS.PHASECHK.TRANS64 P0, [R208+URZ+0xb0], R7 ;  /* 0x0000b007d00085a7 */ /* 0x000ea400080010ff */
[----:B--2---:R-:W-:Y:S05]  /*e950*/  @!P0 BRA `(.L_x_208) ;  /* 0xfffffffc00f08947 */ /* 0x004fea000383ffff */
[----:B------:R-:W-:Y:S05]  /*e960*/  BRA `(.L_x_209) ;  /* 0xffffffcc00147947 */ /* 0x000fea000383ffff */
.L_x_110:
[----:B0-----:R0:W1:Y:S02]  /*e970*/  SYNCS.PHASECHK.TRANS64.TRYWAIT P3, [R68+URZ+0xa0], RZ ;  /* 0x0000a0ff440075a7 */ /* 0x00106400080611ff */
[----:B-1----:R-:W-:Y:S05]  /*e980*/  @!P3 NANOSLEEP.SYNCS 0x989680 ;  /* 0x009896800000b95d */ /* 0x002fea0003900000 */
[----:B------:R-:W1:Y:S02]  /*e990*/  @!P3 SYNCS.PHASECHK.TRANS64 P3, [R68+URZ+0xa0], RZ ;  /* 0x0000a0ff4400b5a7 */ /* 0x000e6400080610ff */
[----:B-1----:R-:W-:Y:S05]  /*e9a0*/  @!P3 BRA `(.L_x_110) ;  /* 0xfffffffc00f0b947 */ /* 0x002fea000383ffff */
[----:B------:R-:W-:Y:S05]  /*e9b0*/  BRA `(.L_x_210) ;  /* 0xffffffcc00d47947 */ /* 0x000fea000383ffff */
.L_x_113:
[-C--:B------:R-:W-:Y:S02]  /*e9c0*/  MOV R8, R5.reuse ;  /* 0x0000000500087202 */ /* 0x080fe40000000f00 */
[----:B------:R-:W-:-:S07]  /*e9d0*/  MOV R9, R5 ;  /* 0x0000000500097202 */ /* 0x000fce0000000f00 */
.L_x_211:
[----:B--2---:R2:W3:Y:S02]  /*e9e0*/  SYNCS.PHASECHK.TRANS64.TRYWAIT P0, [R6+URZ+0xa0], R9 ;  /* 0x0000a009060075a7 */ /* 0x0044e400080011ff */
[----:B---3--:R-:W-:Y:S05]  /*e9f0*/  @!P0 NANOSLEEP.SYNCS 0x989680 ;  /* 0x009896800000895d */ /* 0x008fea0003900000 */
[----:B------:R-:W3:Y:S02]  /*ea00*/  @!P0 SYNCS.PHASECHK.TRANS64 P0, [R6+URZ+0xa0], R9 ;  /* 0x0000a009060085a7 */ /* 0x000ee400080010ff */
[----:B---3--:R-:W-:Y:S05]  /*ea10*/  @!P0 BRA `(.L_x_211) ;  /* 0xfffffffc00f08947 */ /* 0x008fea000383ffff */
[----:B------:R-:W-:Y:S05]  /*ea20*/  BRA `(.L_x_212) ;  /* 0xffffffd000287947 */ /* 0x000fea000383ffff */
.L_x_115:
[----:B--2---:R-:W-:-:S07]  /*ea30*/  MOV R6, R7 ;  /* 0x0000000700067202 */ /* 0x004fce0000000f00 */
.L_x_213:
[----:B0-----:R0:W2:Y:S02]  /*ea40*/  SYNCS.PHASECHK.TRANS64.TRYWAIT P0, [R68+URZ+0xd0], R7 ;  /* 0x0000d007440075a7 */ /* 0x0010a400080011ff */
[----:B--2---:R-:W-:Y:S05]  /*ea50*/  @!P0 NANOSLEEP.SYNCS 0x989680 ;  /* 0x009896800000895d */ /* 0x004fea0003900000 */
[----:B------:R-:W2:Y:S02]  /*ea60*/  @!P0 SYNCS.PHASECHK.TRANS64 P0, [R68+URZ+0xd0], R7 ;  /* 0x0000d007440085a7 */ /* 0x000ea400080010ff */
[----:B--2---:R-:W-:Y:S05]  /*ea70*/  @!P0 BRA `(.L_x_213) ;  /* 0xfffffffc00f08947 */ /* 0x004fea000383ffff */
[----:B------:R-:W-:Y:S05]  /*ea80*/  BRA `(.L_x_214) ;  /* 0xffffffd000547947 */ /* 0x000fea000383ffff */
.L_x_117:
[----:B--2---:R2:W3:Y:S02]  /*ea90*/  SYNCS.PHASECHK.TRANS64.TRYWAIT P0, [R68+URZ+0xc0], RZ ;  /* 0x0000c0ff440075a7 */ /* 0x0044e400080011ff */
[----:B---3--:R-:W-:Y:S05]  /*eaa0*/  @!P0 NANOSLEEP.SYNCS 0x989680 ;  /* 0x009896800000895d */ /* 0x008fea0003900000 */
[----:B------:R-:W3:Y:S02]  /*eab0*/  @!P0 SYNCS.PHASECHK.TRANS64 P0, [R68+URZ+0xc0], RZ ;  /* 0x0000c0ff440085a7 */ /* 0x000ee400080010ff */
[----:B---3--:R-:W-:Y:S05]  /*eac0*/  @!P0 BRA `(.L_x_117) ;  /* 0xfffffffc00f08947 */ /* 0x008fea000383ffff */
[----:B------:R-:W-:Y:S05]  /*ead0*/  BRA `(.L_x_215) ;  /* 0xffffffdc000c7947 */ /* 0x000fea000383ffff */
.L_x_121:
[----:B------:R-:W-:-:S07]  /*eae0*/  MOV R5, R4 ;  /* 0x0000000400057202 */ /* 0x000fce0000000f00 */
.L_x_216:
[----:B0-----:R0:W3:Y:S02]  /*eaf0*/  SYNCS.PHASECHK.TRANS64.TRYWAIT P0, [R68+URZ+0xd0], R5 ;  /* 0x0000d005440075a7 */ /* 0x0010e400080011ff */
[----:B---3--:R-:W-:Y:S05]  /*eb00*/  @!P0 NANOSLEEP.SYNCS 0x989680 ;  /* 0x009896800000895d */ /* 0x008fea0003900000 */
[----:B------:R-:W3:Y:S02]  /*eb10*/  @!P0 SYNCS.PHASECHK.TRANS64 P0, [R68+URZ+0xd0], R5 ;  /* 0x0000d005440085a7 */ /* 0x000ee400080010ff */
[----:B---3--:R-:W-:Y:S05]  /*eb20*/  @!P0 BRA `(.L_x_216) ;  /* 0xfffffffc00f08947 */ /* 0x008fea000383ffff */
[----:B------:R-:W-:Y:S05]  /*eb30*/  BRA `(.L_x_217) ;  /* 0xffffffdc00547947 */ /* 0x000fea000383ffff */
.L_x_137:
[----:B0-----:R0:W1:Y:S02]  /*eb40*/  SYNCS.PHASECHK.TRANS64.TRYWAIT P0, [R4+URZ+0xe0], RZ ;  /* 0x0000e0ff040075a7 */ /* 0x00106400080011ff */
[----:B-1----:R-:W-:Y:S05]  /*eb50*/  @!P0 NANOSLEEP.SYNCS 0x989680 ;  /* 0x009896800000895d */ /* 0x002fea0003900000 */
[----:B------:R-:W1:Y:S02]  /*eb60*/  @!P0 SYNCS.PHASECHK.TRANS64 P0, [R4+URZ+0xe0], RZ ;  /* 0x0000e0ff040085a7 */ /* 0x000e6400080010ff */
[----:B-1----:R-:W-:Y:S05]  /*eb70*/  @!P0 BRA `(.L_x_137) ;  /* 0xfffffffc00f08947 */ /* 0x002fea000383ffff */
[----:B------:R-:W-:Y:S05]  /*eb80*/  BRA `(.L_x_218) ;  /* 0xffffffec002c7947 */ /* 0x000fea000383ffff */
        .weak           $__internal_0_$__cuda_sm10x_tcgen05_guardrail_trap_col_being_dealloced_not_returned_by_alloc
        .type           $__internal_0_$__cuda_sm10x_tcgen05_guardrail_trap_col_being_dealloced_not_returned_by_alloc,@function
        .size           $__internal_0_$__cuda_sm10x_tcgen05_guardrail_trap_col_being_dealloced_not_returned_by_alloc,($__internal_1_$__cuda_sm10x_tcgen05_guardrail_trap_phase_invalid_during_alloc - $__internal_0_$__cuda_sm10x_tcgen05_guardrail_trap_col_being_dealloced_not_returned_by_alloc)
$__internal_0_$__cuda_sm10x_tcgen05_guardrail_trap_col_being_dealloced_not_returned_by_alloc:
[----:B------:R-:W-:Y:S05]  /*eb90*/  BPT.TRAP 0x1 ;  /* 0x000000040000795c */ /* 0x000fea0000300000 */
[----:B------:R-:W-:-:S04]  /*eba0*/  HFMA2 R3, -RZ, RZ, 0, 0 ;  /* 0x00000000ff037431 */ /* 0x000fc800000001ff */
[----:B------:R-:W-:Y:S05]  /*ebb0*/  RET.REL.NODEC R2 `(kernel_cutlass_kernel_cudnnsdpafwdfmha_forward_sm100_d256BlackwellFusedMultiHeadAttentionForward_object_at__TiledMMA_ThrLayoutVMNK21111000_PermutationMNK____MMAAtom_ThrID21_ShapeMNK256128_0) ;  /* 0xffffff1402107950 */ /* 0x000fea0003c3ffff */
        .weak           $__internal_1_$__cuda_sm10x_tcgen05_guardrail_trap_phase_invalid_during_alloc
        .type           $__internal_1_$__cuda_sm10x_tcgen05_guardrail_trap_phase_invalid_during_alloc,@function
        .size           $__internal_1_$__cuda_sm10x_tcgen05_guardrail_trap_phase_invalid_during_alloc,($__internal_2_$__cuda_sm10x_tcgen05_guardrail_trap_unallocated_columns_being_dealloced - $__internal_1_$__cuda_sm10x_tcgen05_guardrail_trap_phase_invalid_during_alloc)
$__internal_1_$__cuda_sm10x_tcgen05_guardrail_trap_phase_invalid_during_alloc:
[----:B------:R-:W-:Y:S05]  /*ebc0*/  BPT.TRAP 0x1 ;  /* 0x000000040000795c */ /* 0x000fea0000300000 */
[----:B------:R-:W-:-:S04]  /*ebd0*/  MOV R5, 0x0 ;  /* 0x0000000000057802 */ /* 0x000fc80000000f00 */
[----:B------:R-:W-:Y:S05]  /*ebe0*/  RET.REL.NODEC R4 `(kernel_cutlass_kernel_cudnnsdpafwdfmha_forward_sm100_d256BlackwellFusedMultiHeadAttentionForward_object_at__TiledMMA_ThrLayoutVMNK21111000_PermutationMNK____MMAAtom_ThrID21_ShapeMNK256128_0) ;  /* 0xffffff1404047950 */ /* 0x000fea0003c3ffff */
        .weak           $__internal_2_$__cuda_sm10x_tcgen05_guardrail_trap_unallocated_columns_being_dealloced
        .type           $__internal_2_$__cuda_sm10x_tcgen05_guardrail_trap_unallocated_columns_being_dealloced,@function
        .size           $__internal_2_$__cuda_sm10x_tcgen05_guardrail_trap_unallocated_columns_being_dealloced,($__internal_3_$__cuda_sm3x_div_rn_noftz_f32_slowpath - $__internal_2_$__cuda_sm10x_tcgen05_guardrail_trap_unallocated_columns_being_dealloced)
$__internal_2_$__cuda_sm10x_tcgen05_guardrail_trap_unallocated_columns_being_dealloced:
[----:B------:R-:W-:Y:S05]  /*ebf0*/  BPT.TRAP 0x1 ;  /* 0x000000040000795c */ /* 0x000fea0000300000 */
[----:B------:R-:W-:-:S04]  /*ec00*/  HFMA2 R3, -RZ, RZ, 0, 0 ;  /* 0x00000000ff037431 */ /* 0x000fc800000001ff */
[----:B------:R-:W-:Y:S05]  /*ec10*/  RET.REL.NODEC R2 `(kernel_cutlass_kernel_cudnnsdpafwdfmha_forward_sm100_d256BlackwellFusedMultiHeadAttentionForward_object_at__TiledMMA_ThrLayoutVMNK21111000_PermutationMNK____MMAAtom_ThrID21_ShapeMNK256128_0) ;  /* 0xffffff1002f87950 */ /* 0x000fea0003c3ffff */
        .weak           $__internal_3_$__cuda_sm3x_div_rn_noftz_f32_slowpath
        .type           $__internal_3_$__cuda_sm3x_div_rn_noftz_f32_slowpath,@function
        .size           $__internal_3_$__cuda_sm3x_div_rn_noftz_f32_slowpath,(.L_x_234 - $__internal_3_$__cuda_sm3x_div_rn_noftz_f32_slowpath)
$__internal_3_$__cuda_sm3x_div_rn_noftz_f32_slowpath:
[----:B------:R-:W0:Y:S01]  /*ec20*/  LDC R5, c[0x0][0x660] ;  /* 0x00019800ff057b82 */ /* 0x000e220000000800 */
[----:B------:R-:W-:Y:S01]  /*ec30*/  SHF.R.U32.HI R10, RZ, 0x17, R4 ;  /* 0x00000017ff0a7819 */ /* 0x000fe20000011604 */
[----:B------:R-:W1:Y:S01]  /*ec40*/  LDCU UR4, c[0x0][0x660] ;  /* 0x0000cc00ff0477ac */ /* 0x000e620008000800 */
[----:B------:R-:W-:Y:S02]  /*ec50*/  BSSY.RECONVERGENT B1, `(.L_x_219) ;  /* 0x0000065000017945 */ /* 0x000fe40003800200 */
[----:B------:R-:W-:-:S05]  /*ec60*/  LOP3.LUT R10, R10, 0xff, RZ, 0xc0, !PT ;  /* 0x000000ff0a0a7812 */ /* 0x000fca00078ec0ff */
[----:B------:R-:W-:-:S05]  /*ec70*/  VIADD R9, R10, 0xffffffff ;  /* 0xffffffff0a097836 */ /* 0x000fca0000000000 */
[----:B------:R-:W-:Y:S01]  /*ec80*/  ISETP.GT.U32.AND P0, PT, R9, 0xfd, PT ;  /* 0x000000fd0900780c */ /* 0x000fe20003f04070 */
[----:B-1----:R-:W-:Y:S01]  /*ec90*/  IMAD.U32 R8, RZ, RZ, UR4 ;  /* 0x00000004ff087e24 */ /* 0x002fe2000f8e00ff */
[----:B0-----:R-:W-:-:S04]  /*eca0*/  SHF.R.U32.HI R12, RZ, 0x17, R5 ;  /* 0x00000017ff0c7819 */ /* 0x001fc80000011605 */
[----:B------:R-:W-:-:S05]  /*ecb0*/  LOP3.LUT R12, R12, 0xff, RZ, 0xc0, !PT ;  /* 0x000000ff0c0c7812 */ /* 0x000fca00078ec0ff */
[----:B------:R-:W-:-:S05]  /*ecc0*/  VIADD R11, R12, 0xffffffff ;  /* 0xffffffff0c0b7836 */ /* 0x000fca0000000000 */
[----:B------:R-:W-:-:S13]  /*ecd0*/  ISETP.GT.U32.OR P0, PT, R11, 0xfd, P0 ;  /* 0x000000fd0b00780c */ /* 0x000fda0000704470 */
[----:B------:R-:W-:Y:S01]  /*ece0*/  @!P0 IMAD.MOV.U32 R7, RZ, RZ, RZ ;  /* 0x000000ffff078224 */ /* 0x000fe200078e00ff */
[----:B------:R-:W-:Y:S06]  /*ecf0*/  @!P0 BRA `(.L_x_220) ;  /* 0x0000000000608947 */ /* 0x000fec0003800000 */
[----:B------:R-:W-:Y:S01]  /*ed00*/  FSETP.GTU.FTZ.AND P1, PT, |R5|, +INF , PT ;  /* 0x7f8000000500780b */ /* 0x000fe20003f3c200 */
[----:B------:R-:W-:Y:S01]  /*ed10*/  IMAD.MOV.U32 R14, RZ, RZ, R4 ;  /* 0x000000ffff0e7224 */ /* 0x000fe200078e0004 */
[----:B------:R-:W-:-:S04]  /*ed20*/  FSETP.GTU.FTZ.AND P0, PT, |R4|, +INF , PT ;  /* 0x7f8000000400780b */ /* 0x000fc80003f1c200 */
[----:B------:R-:W-:-:S13]  /*ed30*/  PLOP3.LUT P0, PT, P1, P0, PT, 0xf8, 0x8f ;  /* 0x00000000008f781c */ /* 0x000fda0000f01f70 */
[----:B------:R-:W-:Y:S05]  /*ed40*/  @P0 BRA `(.L_x_221) ;  /* 0x0000000400500947 */ /* 0x000fea0003800000 */
[----:B------:R-:W-:-:S13]  /*ed50*/  LOP3.LUT P0, RZ, R4, 0x7fffffff, R8, 0xc8, !PT ;  /* 0x7fffffff04ff7812 */ /* 0x000fda000780c808 */
[----:B------:R-:W-:Y:S05]  /*ed60*/  @!P0 BRA `(.L_x_222) ;  /* 0x0000000400408947 */ /* 0x000fea0003800000 */
[C---:B------:R-:W-:Y:S02]  /*ed70*/  FSETP.NEU.FTZ.AND P0, PT, |R5|.reuse, +INF , PT ;  /* 0x7f8000000500780b */ /* 0x040fe40003f1d200 */
[----:B------:R-:W-:Y:S02]  /*ed80*/  FSETP.NEU.FTZ.AND P1, PT, |R14|, +INF , PT ;  /* 0x7f8000000e00780b */ /* 0x000fe40003f3d200 */
[----:B------:R-:W-:-:S11]  /*ed90*/  FSETP.NEU.FTZ.AND P2, PT, |R5|, +INF , PT ;  /* 0x7f8000000500780b */ /* 0x000fd60003f5d200 */
[----:B------:R-:W-:Y:S05]  /*eda0*/  @!P1 BRA !P0, `(.L_x_222) ;  /* 0x0000000400309947 */ /* 0x000fea0004000000 */
[----:B------:R-:W-:-:S04]  /*edb0*/  LOP3.LUT P0, RZ, R8, 0x7fffffff, RZ, 0xc0, !PT ;  /* 0x7fffffff08ff7812 */ /* 0x000fc8000780c0ff */
[----:B------:R-:W-:-:S13]  /*edc0*/  PLOP3.LUT P0, PT, P1, P0, PT, 0x2f, 0xf2 ;  /* 0x0000000000f2781c */ /* 0x000fda0000f00577 */
[----:B------:R-:W-:Y:S05]  /*edd0*/  @P0 BRA `(.L_x_223) ;  /* 0x00000004001c0947 */ /* 0x000fea0003800000 */
[----:B------:R-:W-:-:S04]  /*ede0*/  LOP3.LUT P0, RZ, R4, 0x7fffffff, RZ, 0xc0, !PT ;  /* 0x7fffffff04ff7812 */ /* 0x000fc8000780c0ff */
[----:B------:R-:W-:-:S13]  /*edf0*/  PLOP3.LUT P0, PT, P2, P0, PT, 0x2f, 0xf2 ;  /* 0x0000000000f2781c */ /* 0x000fda0001700577 */
[----:B------:R-:W-:Y:S05]  /*ee00*/  @P0 BRA `(.L_x_224) ;  /* 0x0000000400040947 */ /* 0x000fea0003800000 */
[----:B------:R-:W-:Y:S02]  /*ee10*/  ISETP.GE.AND P1, PT, R11, RZ, PT ;  /* 0x000000ff0b00720c */ /* 0x000fe40003f26270 */
[----:B------:R-:W-:-:S11]  /*ee20*/  ISETP.GE.AND P0, PT, R9, RZ, PT ;  /* 0x000000ff0900720c */ /* 0x000fd60003f06270 */
[----:B------:R-:W-:Y:S01]  /*ee30*/  @P1 MOV R7, RZ ;  /* 0x000000ff00071202 */ /* 0x000fe20000000f00 */
[----:B------:R-:W-:Y:S01]  /*ee40*/  @!P1 FFMA R8, R5, 1.84467440737095516160e+19, RZ ;  /* 0x5f80000005089823 */ /* 0x000fe200000000ff */
[----:B------:R-:W-:Y:S01]  /*ee50*/  @!P1 MOV R7, 0xffffffc0 ;  /* 0xffffffc000079802 */ /* 0x000fe20000000f00 */
[----:B------:R-:W-:-:S03]  /*ee60*/  @!P0 FFMA R4, R14, 1.84467440737095516160e+19, RZ ;  /* 0x5f8000000e048823 */ /* 0x000fc600000000ff */
[----:B------:R-:W-:-:S07]  /*ee70*/  @!P0 IADD3 R7, PT, PT, R7, 0x40, RZ ;  /* 0x0000004007078810 */ /* 0x000fce0007ffe0ff */
.L_x_220:
[----:B------:R-:W-:Y:S01]  /*ee80*/  LEA R5, R10, 0xc0800000, 0x17 ;  /* 0xc08000000a057811 */ /* 0x000fe200078eb8ff */
[----:B------:R-:W-:Y:S03]  /*ee90*/  BSSY.RECONVERGENT B0, `(.L_x_225) ;  /* 0x0000036000007945 */ /* 0x000fe60003800200 */
[----:B------:R-:W-:Y:S02]  /*eea0*/  IADD3 R14, PT, PT, -R5, R4, RZ ;  /* 0x00000004050e7210 */ /* 0x000fe40007ffe1ff */
[----:B------:R-:W-:Y:S02]  /*eeb0*/  IADD3 R5, PT, PT, R12, -0x7f, RZ ;  /* 0xffffff810c057810 */ /* 0x000fe40007ffe0ff */
[----:B------:R-:W0:Y:S01]  /*eec0*/  MUFU.RCP R9, R14 ;  /* 0x0000000e00097308 */ /* 0x000e220000001000 */
[----:B------:R-:W-:Y:S01]  /*eed0*/  FADD.FTZ R4, -R14, -RZ ;  /* 0x800000ff0e047221 */ /* 0x000fe20000010100 */
[C---:B------:R-:W-:Y:S01]  /*eee0*/  IADD3 R10, PT, PT, R5.reuse, 0x7f, -R10 ;  /* 0x0000007f050a7810 */ /* 0x040fe20007ffe80a */
[----:B------:R-:W-:-:S03]  /*eef0*/  IMAD R13, R5, -0x800000, R8 ;  /* 0xff800000050d7824 */ /* 0x000fc600078e0208 */
[----:B------:R-:W-:Y:S01]  /*ef00*/  IADD3 R10, PT, PT, R10, R7, RZ ;  /* 0x000000070a0a7210 */ /* 0x000fe20007ffe0ff */
[----:B0-----:R-:W-:-:S04]  /*ef10*/  FFMA R12, R9, R4, 1 ;  /* 0x3f800000090c7423 */ /* 0x001fc80000000004 */
[----:B------:R-:W-:-:S04]  /*ef20*/  FFMA R8, R9, R12, R9 ;  /* 0x0000000c09087223 */ /* 0x000fc80000000009 */
[----:B------:R-:W-:-:S04]  /*ef30*/  FFMA R11, R13, R8, RZ ;  /* 0x000000080d0b7223 */ /* 0x000fc800000000ff */
[----:B------:R-:W-:-:S04]  /*ef40*/  FFMA R9, R4, R11, R13 ;  /* 0x0000000b04097223 */ /* 0x000fc8000000000d */
[----:B------:R-:W-:-:S04]  /*ef50*/  FFMA R9, R8, R9, R11 ;  /* 0x0000000908097223 */ /* 0x000fc8000000000b */
[----:B------:R-:W-:-:S04]  /*ef60*/  FFMA R4, R4, R9, R13 ;  /* 0x0000000904047223 */ /* 0x000fc8000000000d */
[----:B------:R-:W-:-:S05]  /*ef70*/  FFMA R11, R8, R4, R9 ;  /* 0x00000004080b7223 */ /* 0x000fca0000000009 */
[----:B------:R-:W-:-:S04]  /*ef80*/  SHF.R.U32.HI R5, RZ, 0x17, R11 ;  /* 0x00000017ff057819 */ /* 0x000fc8000001160b */
[----:B------:R-:W-:-:S04]  /*ef90*/  LOP3.LUT R5, R5, 0xff, RZ, 0xc0, !PT ;  /* 0x000000ff05057812 */ /* 0x000fc800078ec0ff */
[----:B------:R-:W-:-:S04]  /*efa0*/  IADD3 R5, PT, PT, R5, R10, RZ ;  /* 0x0000000a05057210 */ /* 0x000fc80007ffe0ff */
[----:B------:R-:W-:-:S04]  /*efb0*/  IADD3 R7, PT, PT, R5, -0x1, RZ ;  /* 0xffffffff05077810 */ /* 0x000fc80007ffe0ff */
[----:B------:R-:W-:-:S13]  /*efc0*/  ISETP.GE.U32.AND P0, PT, R7, 0xfe, PT ;  /* 0x000000fe0700780c */ /* 0x000fda0003f06070 */
[----:B------:R-:W-:Y:S05]  /*efd0*/  @!P0 BRA `(.L_x_226) ;  /* 0x0000000000808947 */ /* 0x000fea0003800000 */
[----:B------:R-:W-:-:S13]  /*efe0*/  ISETP.GT.AND P0, PT, R5, 0xfe, PT ;  /* 0x000000fe0500780c */ /* 0x000fda0003f04270 */
[----:B------:R-:W-:Y:S05]  /*eff0*/  @P0 BRA `(.L_x_227) ;  /* 0x00000000006c0947 */ /* 0x000fea0003800000 */
[----:B------:R-:W-:-:S13]  /*f000*/  ISETP.GE.AND P0, PT, R5, 0x1, PT ;  /* 0x000000010500780c */ /* 0x000fda0003f06270 */
[----:B------:R-:W-:Y:S05]  /*f010*/  @P0 BRA `(.L_x_228) ;  /* 0x0000000000740947 */ /* 0x000fea0003800000 */
[----:B------:R-:W-:Y:S02]  /*f020*/  ISETP.GE.AND P0, PT, R5, -0x18, PT ;  /* 0xffffffe80500780c */ /* 0x000fe40003f06270 */
[----:B------:R-:W-:-:S11]  /*f030*/  LOP3.LUT R11, R11, 0x80000000, RZ, 0xc0, !PT ;  /* 0x800000000b0b7812 */ /* 0x000fd600078ec0ff */
[----:B------:R-:W-:Y:S05]  /*f040*/  @!P0 BRA `(.L_x_228) ;  /* 0x0000000000688947 */ /* 0x000fea0003800000 */
[CCC-:B------:R-:W-:Y:S01]  /*f050*/  FFMA.RZ R7, R8.reuse, R4.reuse, R9.reuse ;  /* 0x0000000408077223 */ /* 0x1c0fe2000000c009 */
[CCC-:B------:R-:W-:Y:S01]  /*f060*/  FFMA.RP R10, R8.reuse, R4.reuse, R9.reuse ;  /* 0x00000004080a7223 */ /* 0x1c0fe20000008009 */
[----:B------:R-:W-:Y:S01]  /*f070*/  FFMA.RM R9, R8, R4, R9 ;  /* 0x0000000408097223 */ /* 0x000fe20000004009 */
[C---:B------:R-:W-:Y:S01]  /*f080*/  VIADD R4, R5.reuse, 0x20 ;  /* 0x0000002005047836 */ /* 0x040fe20000000000 */
[----:B------:R-:W-:Y:S02]  /*f090*/  ISETP.NE.AND P0, PT, R5, RZ, PT ;  /* 0x000000ff0500720c */ /* 0x000fe40003f05270 */
[----:B------:R-:W-:Y:S02]  /*f0a0*/  LOP3.LUT R7, R7, 0x7fffff, RZ, 0xc0, !PT ;  /* 0x007fffff07077812 */ /* 0x000fe400078ec0ff */
[----:B------:R-:W-:Y:S01]  /*f0b0*/  ISETP.NE.AND P1, PT, R5, RZ, PT ;  /* 0x000000ff0500720c */ /* 0x000fe20003f25270 */
[----:B------:R-:W-:Y:S01]  /*f0c0*/  IMAD.MOV R5, RZ, RZ, -R5 ;  /* 0x000000ffff057224 */ /* 0x000fe200078e0a05 */
[----:B------:R-:W-:-:S02]  /*f0d0*/  LOP3.LUT R7, R7, 0x800000, RZ, 0xfc, !PT ;  /* 0x0080000007077812 */ /* 0x000fc400078efcff */
[----:B------:R-:W-:Y:S02]  /*f0e0*/  FSETP.NEU.FTZ.AND P2, PT, R10, R9, PT ;  /* 0x000000090a00720b */ /* 0x000fe40003f5d000 */
[----:B------:R-:W-:Y:S02]  /*f0f0*/  SHF.L.U32 R4, R7, R4, RZ ;  /* 0x0000000407047219 */ /* 0x000fe400000006ff */
[----:B------:R-:W-:Y:S02]  /*f100*/  SEL R8, R5, RZ, P0 ;  /* 0x000000ff05087207 */ /* 0x000fe40000000000 */
[----:B------:R-:W-:Y:S02]  /*f110*/  ISETP.NE.AND P1, PT, R4, RZ, P1 ;  /* 0x000000ff0400720c */ /* 0x000fe40000f25270 */
[----:B------:R-:W-:Y:S02]  /*f120*/  SHF.R.U32.HI R7, RZ, R8, R7 ;  /* 0x00000008ff077219 */ /* 0x000fe40000011607 */
[----:B------:R-:W-:-:S02]  /*f130*/  PLOP3.LUT P1, PT, P2, P1, PT, 0xf8, 0x8f ;  /* 0x00000000008f781c */ /* 0x000fc40001723f70 */
[----:B------:R-:W-:Y:S02]  /*f140*/  SHF.R.U32.HI R5, RZ, 0x1, R7 ;  /* 0x00000001ff057819 */ /* 0x000fe40000011607 */
[----:B------:R-:W-:-:S04]  /*f150*/  SEL R4, RZ, 0x1, !P1 ;  /* 0x00000001ff047807 */ /* 0x000fc80004800000 */
[----:B------:R-:W-:-:S04]  /*f160*/  LOP3.LUT R4, R4, 0x1, R5, 0xf8, !PT ;  /* 0x0000000104047812 */ /* 0x000fc800078ef805 */
[----:B------:R-:W-:-:S05]  /*f170*/  LOP3.LUT R4, R4, R7, RZ, 0xc0, !PT ;  /* 0x0000000704047212 */ /* 0x000fca00078ec0ff */
[----:B------:R-:W-:-:S05]  /*f180*/  IMAD.IADD R4, R5, 0x1, R4 ;  /* 0x0000000105047824 */ /* 0x000fca00078e0204 */
[----:B------:R-:W-:Y:S01]  /*f190*/  LOP3.LUT R11, R4, R11, RZ, 0xfc, !PT ;  /* 0x0000000b040b7212 */ /* 0x000fe200078efcff */
[----:B------:R-:W-:Y:S05]  /*f1a0*/  BRA `(.L_x_228) ;  /* 0x0000000000107947 */ /* 0x000fea0003800000 */
.L_x_227:
[----:B------:R-:W-:-:S04]  /*f1b0*/  LOP3.LUT R11, R11, 0x80000000, RZ, 0xc0, !PT ;  /* 0x800000000b0b7812 */ /* 0x000fc800078ec0ff */
[----:B------:R-:W-:Y:S01]  /*f1c0*/  LOP3.LUT R11, R11, 0x7f800000, RZ, 0xfc, !PT ;  /* 0x7f8000000b0b7812 */ /* 0x000fe200078efcff */
[----:B------:R-:W-:Y:S05]  /*f1d0*/  BRA `(.L_x_228) ;  /* 0x0000000000047947 */ /* 0x000fea0003800000 */
.L_x_226:
[----:B------:R-:W-:Y:S02]  /*f1e0*/  LEA R11, R10, R11, 0x17 ;  /* 0x0000000b0a0b7211 */ /* 0x000fe400078eb8ff */
.L_x_228:
[----:B------:R-:W-:Y:S05]  /*f1f0*/  BSYNC.RECONVERGENT B0 ;  /* 0x0000000000007941 */ /* 0x000fea0003800200 */
.L_x_225:
[----:B------:R-:W-:Y:S01]  /*f200*/  MOV R36, R11 ;  /* 0x0000000b00247202 */ /* 0x000fe20000000f00 */
[----:B------:R-:W-:Y:S05]  /*f210*/  BRA `(.L_x_229) ;  /* 0x0000000000207947 */ /* 0x000fea0003800000 */
.L_x_224:
[----:B------:R-:W-:-:S04]  /*f220*/  LOP3.LUT R4, R4, 0x80000000, R8, 0x48, !PT ;  /* 0x8000000004047812 */ /* 0x000fc800078e4808 */
[----:B------:R-:W-:Y:S01]  /*f230*/  LOP3.LUT R36, R4, 0x7f800000, RZ, 0xfc, !PT ;  /* 0x7f80000004247812 */ /* 0x000fe200078efcff */
[----:B------:R-:W-:Y:S05]  /*f240*/  BRA `(.L_x_229) ;  /* 0x0000000000147947 */ /* 0x000fea0003800000 */
.L_x_223:
[----:B------:R-:W-:Y:S01]  /*f250*/  LOP3.LUT R36, R4, 0x80000000, R8, 0x48, !PT ;  /* 0x8000000004247812 */ /* 0x000fe200078e4808 */
[----:B------:R-:W-:Y:S05]  /*f260*/  BRA `(.L_x_229) ;  /* 0x00000000000c7947 */ /* 0x000fea0003800000 */
.L_x_222:
[----:B------:R-:W0:Y:S01]  /*f270*/  MUFU.RSQ R36, -QNAN ;  /* 0xffc0000000247908 */ /* 0x000e220000001400 */
[----:B------:R-:W-:Y:S05]  /*f280*/  BRA `(.L_x_229) ;  /* 0x0000000000047947 */ /* 0x000fea0003800000 */
.L_x_221:
[----:B------:R-:W-:-:S07]  /*f290*/  FADD.FTZ R36, R14, R5 ;  /* 0x000000050e247221 */ /* 0x000fce0000010000 */
.L_x_229:
[----:B------:R-:W-:Y:S05]  /*f2a0*/  BSYNC.RECONVERGENT B1 ;  /* 0x0000000000017941 */ /* 0x000fea0003800200 */
.L_x_219:
[----:B------:R-:W-:-:S04]  /*f2b0*/  HFMA2 R7, -RZ, RZ, 0, 0 ;  /* 0x00000000ff077431 */ /* 0x000fc800000001ff */
[----:B0-----:R-:W-:Y:S05]  /*f2c0*/  RET.REL.NODEC R6 `(kernel_cutlass_kernel_cudnnsdpafwdfmha_forward_sm100_d256BlackwellFusedMultiHeadAttentionForward_object_at__TiledMMA_ThrLayoutVMNK21111000_PermutationMNK____MMAAtom_ThrID21_ShapeMNK256128_0) ;  /* 0xffffff0c064c7950 */ /* 0x001fea0003c3ffff */
.L_x_230:
[----:B------:R-:W-:-:S00]  /*f2d0*/  BRA `(.L_x_230) ;  /* 0xfffffffc00fc7947 */ /* 0x000fc0000383ffff */
[----:B------:R-:W-:-:S00]  /*f2e0*/  NOP ;  /* 0x0000000000007918 */ /* 0x000fc00000000000 */
        /* <DEDUP_REMOVED lines=9> */
.L_x_234:


//--------------------- .nv.shared.kernel_cutlass_kernel_cudnnsdpafwdfmha_forward_sm100_d256BlackwellFusedMultiHeadAttentionForward_object_at__TiledMMA_ThrLayoutVMNK21111000_PermutationMNK____MMAAtom_ThrID21_ShapeMNK256128_0 --------------------------
	.section	.nv.shared.kernel_cutlass_kernel_cudnnsdpafwdfmha_forward_sm100_d256BlackwellFusedMultiHeadAttentionForward_object_at__TiledMMA_ThrLayoutVMNK21111000_PermutationMNK____MMAAtom_ThrID21_ShapeMNK256128_0,"aw",@nobits
	.sectionflags	@""
	.align	1024
	.zero		1024


//--------------------- .nv.shared.reserved.0     --------------------------
	.section	.nv.shared.reserved.0,"aw",@nobits
	.align	8
	.weak		__nv_reservedSMEM_offset_0_alias
	.size		__nv_reservedSMEM_offset_0_alias, 0, 64
	.other		__nv_reservedSMEM_offset_0_alias,@"STO_CUDA_RESERVED_SHARED STV_DEFAULT"
__nv_reservedSMEM_offset_0_alias:
	.zero		0
.nv.shared.reserved.0:
	.zero		64
	.weak		__nv_reservedSMEM_allocation_phase
	.type		__nv_reservedSMEM_allocation_phase,@object
	.size		__nv_reservedSMEM_allocation_phase,(.L_0 - __nv_reservedSMEM_allocation_phase)
__nv_reservedSMEM_allocation_phase:
	.zero		1
.L_0:
	.zero		7
	.weak		__nv_reservedSMEM_devtool_atexit_pc
	.type		__nv_reservedSMEM_devtool_atexit_pc,@object
	.size		__nv_reservedSMEM_devtool_atexit_pc,(__nv_reservedSMEM_allocation_mask - __nv_reservedSMEM_devtool_atexit_pc)
__nv_reservedSMEM_devtool_atexit_pc:
	.zero		8
	.weak		__nv_reservedSMEM_allocation_mask
	.type		__nv_reservedSMEM_allocation_mask,@object
	.size		__nv_reservedSMEM_allocation_mask,(.L_2 - __nv_reservedSMEM_allocation_mask)
__nv_reservedSMEM_allocation_mask:
	.zero		4
.L_2:
	.zero		4
	.weak		__nv_reservedSMEM_tmem_allocation_pipeline_mbarrier
	.type		__nv_reservedSMEM_tmem_allocation_pipeline_mbarrier,@object
	.size		__nv_reservedSMEM_tmem_allocation_pipeline_mbarrier,(__nv_reservedSMEM_tmem_allocation_pipeline_mbarrier_parity - __nv_reservedSMEM_tmem_allocation_pipeline_mbarrier)
__nv_reservedSMEM_tmem_allocation_pipeline_mbarrier:
	.zero		8
	.weak		__nv_reservedSMEM_tmem_allocation_pipeline_mbarrier_parity
	.type		__nv_reservedSMEM_tmem_allocation_pipeline_mbarrier_parity,@object
	.size		__nv_reservedSMEM_tmem_allocation_pipeline_mbarrier_parity,(.L_4 - __nv_reservedSMEM_tmem_allocation_pipeline_mbarrier_parity)
__nv_reservedSMEM_tmem_allocation_pipeline_mbarrier_parity:
	.zero		4
.L_4:


//--------------------- .nv.constant0.kernel_cutlass_kernel_cudnnsdpafwdfmha_forward_sm100_d256BlackwellFusedMultiHeadAttentionForward_object_at__TiledMMA_ThrLayoutVMNK21111000_PermutationMNK____MMAAtom_ThrID21_ShapeMNK256128_0 --------------------------
	.section	.nv.constant0.kernel_cutlass_kernel_cudnnsdpafwdfmha_forward_sm100_d256BlackwellFusedMultiHeadAttentionForward_object_at__TiledMMA_ThrLayoutVMNK21111000_PermutationMNK____MMAAtom_ThrID21_ShapeMNK256128_0,"a",@progbits
	.sectionflags	@""
	.align	4
.nv.constant0.kernel_cutlass_kernel_cudnnsdpafwdfmha_forward_sm100_d256BlackwellFusedMultiHeadAttentionForward_object_at__TiledMMA_ThrLayoutVMNK21111000_PermutationMNK____MMAAtom_ThrID21_ShapeMNK256128_0:
	.zero		1648


//--------------------- SYMBOLS --------------------------

	.type		.nv.reservedSmem.offset0,@object
	.size		.nv.reservedSmem.offset0,0x4
	.type		.nv.reservedSmem.cap,@object
	.size		.nv.reservedSmem.cap,0x4
